	.target	sm_90a

	.elftype	@"ET_EXEC"


//--------------------- .note.nv.tkinfo           --------------------------
	.section	.note.nv.tkinfo,"",@"SHT_NOTE"
	.sectionflags	@"SHF_NOTE_NV_TKINFO"
	.tkinfo
        /*0018*/ 	.word	0x00000002
        /*0030*/ 	.string	""
        /*0030*/ 	.string	"ptxas"
        /*0030*/ 	.string	"Cuda compilation tools, release 13.0, V13.0.88"
        /*0030*/ 	.string	"Build cuda_13.0.r13.0/compiler.36424714_0"
        /*0030*/ 	.string	"-arch sm_90a -m 64 "



//--------------------- .note.nv.cuinfo           --------------------------
	.section	.note.nv.cuinfo,"",@"SHT_NOTE"
	.sectionflags	@"SHF_NOTE_NV_CUINFO"
        /*0018*/ 	.short	0x0002
        /*001a*/ 	.short	0x005a
        /*001c*/ 	.short	0x0082
	.zero		2


//--------------------- .nv.info                  --------------------------
	.section	.nv.info,"",@"SHT_CUDA_INFO"
	.align	4


	//----- nvinfo : EIATTR_REGCOUNT
	.align		4
        /*0000*/ 	.byte	0x04, 0x2f
        /*0002*/ 	.short	(.L_15 - .L_14)
	.align		4
.L_14:
        /*0004*/ 	.word	index@(_ZN7cutlass13device_kernelINS_4gemm6kernel13GemmUniversalIN4cute5tupleIJiiiiEEENS1_10collective13CollectiveMmaINS1_34MainloopSm90TmaGmmaWarpSpecializedILi5ENS5_IJNS4_1CILi2EEENSA_ILi1EEESC_EEENS1_35KernelTmaWarpSpecializedCooperativeEEENS5_IJNSA_ILi192EEENSA_ILi160EEENSA_ILi128EEEEEEaNS5_IJlSC_lEEEaSK_NS4_8TiledMMAINS4_8MMA_AtomIJNS4_4SM904GMMA26MMA_64x32x32_S32S8S8_SS_TNEEEENS4_6LayoutISD_NS5_IJSC_NSA_ILi0EEESS_EEEEENS5_IJNS4_10UnderscoreESV_SV_EEEEENS4_13SM90_TMA_LOADENS4_14ComposedLayoutINS4_7SwizzleILi3ELi4ELi3EEENS4_18smem_ptr_flag_bitsILi8EEENSR_INS5_IJNSA_ILi8EEESI_EEENS5_IJSI_SC_EEEEEEEvNS4_8identityENS4_23SM90_TMA_LOAD_MULTICASTES18_vS19_EENS_8epilogue10collective6detail29Sm90TmaWarpSpecializedAdapterINS1D_15DefaultEpilogueIaSK_SK_NS1C_6thread17LinearCombinationIaLi1EiiLNS1H_9ScaleType4KindE0ELNS_15FloatRoundStyleE2EaEENS1_15EpilogueDefaultEEEEEvvEEEEvNT_6ParamsE)
        /*0008*/ 	.word	0x000000a8


	//----- nvinfo : EIATTR_FRAME_SIZE
	.align		4
.L_15:
        /*000c*/ 	.byte	0x04, 0x11
        /*000e*/ 	.short	(.L_17 - .L_16)
	.align		4
.L_16:
        /*0010*/ 	.word	index@(_ZN7cutlass13device_kernelINS_4gemm6kernel13GemmUniversalIN4cute5tupleIJiiiiEEENS1_10collective13CollectiveMmaINS1_34MainloopSm90TmaGmmaWarpSpecializedILi5ENS5_IJNS4_1CILi2EEENSA_ILi1EEESC_EEENS1_35KernelTmaWarpSpecializedCooperativeEEENS5_IJNSA_ILi192EEENSA_ILi160EEENSA_ILi128EEEEEEaNS5_IJlSC_lEEEaSK_NS4_8TiledMMAINS4_8MMA_AtomIJNS4_4SM904GMMA26MMA_64x32x32_S32S8S8_SS_TNEEEENS4_6LayoutISD_NS5_IJSC_NSA_ILi0EEESS_EEEEENS5_IJNS4_10UnderscoreESV_SV_EEEEENS4_13SM90_TMA_LOADENS4_14ComposedLayoutINS4_7SwizzleILi3ELi4ELi3EEENS4_18smem_ptr_flag_bitsILi8EEENSR_INS5_IJNSA_ILi8EEESI_EEENS5_IJSI_SC_EEEEEEEvNS4_8identityENS4_23SM90_TMA_LOAD_MULTICASTES18_vS19_EENS_8epilogue10collective6detail29Sm90TmaWarpSpecializedAdapterINS1D_15DefaultEpilogueIaSK_SK_NS1C_6thread17LinearCombinationIaLi1EiiLNS1H_9ScaleType4KindE0ELNS_15FloatRoundStyleE2EaEENS1_15EpilogueDefaultEEEEEvvEEEEvNT_6ParamsE)
        /*0014*/ 	.word	0x00000008


	//----- nvinfo : EIATTR_MIN_STACK_SIZE
	.align		4
.L_17:
        /*0018*/ 	.byte	0x04, 0x12
        /*001a*/ 	.short	(.L_19 - .L_18)
	.align		4
.L_18:
        /*001c*/ 	.word	index@(_ZN7cutlass13device_kernelINS_4gemm6kernel13GemmUniversalIN4cute5tupleIJiiiiEEENS1_10collective13CollectiveMmaINS1_34MainloopSm90TmaGmmaWarpSpecializedILi5ENS5_IJNS4_1CILi2EEENSA_ILi1EEESC_EEENS1_35KernelTmaWarpSpecializedCooperativeEEENS5_IJNSA_ILi192EEENSA_ILi160EEENSA_ILi128EEEEEEaNS5_IJlSC_lEEEaSK_NS4_8TiledMMAINS4_8MMA_AtomIJNS4_4SM904GMMA26MMA_64x32x32_S32S8S8_SS_TNEEEENS4_6LayoutISD_NS5_IJSC_NSA_ILi0EEESS_EEEEENS5_IJNS4_10UnderscoreESV_SV_EEEEENS4_13SM90_TMA_LOADENS4_14ComposedLayoutINS4_7SwizzleILi3ELi4ELi3EEENS4_18smem_ptr_flag_bitsILi8EEENSR_INS5_IJNSA_ILi8EEESI_EEENS5_IJSI_SC_EEEEEEEvNS4_8identityENS4_23SM90_TMA_LOAD_MULTICASTES18_vS19_EENS_8epilogue10collective6detail29Sm90TmaWarpSpecializedAdapterINS1D_15DefaultEpilogueIaSK_SK_NS1C_6thread17LinearCombinationIaLi1EiiLNS1H_9ScaleType4KindE0ELNS_15FloatRoundStyleE2EaEENS1_15EpilogueDefaultEEEEEvvEEEEvNT_6ParamsE)
        /*0020*/ 	.word	0x00000008
.L_19:


//--------------------- .nv.compat                --------------------------
	.section	.nv.compat,"",@"SHT_CUDA_COMPAT_INFO"
	.align	4
        /*0000*/ 	.byte	0x02, 0x09, 0x01, 0x00, 0x02, 0x02, 0x04, 0x00, 0x02, 0x05, 0x05, 0x00, 0x03, 0x07, 0x01, 0x01
        /*0010*/ 	.byte	0x02, 0x03, 0x01, 0x00, 0x02, 0x06, 0x01, 0x00, 0x04, 0x0b, 0x08, 0x00, 0x00, 0x00, 0x00, 0x00
        /*0020*/ 	.byte	0x00, 0x00, 0x00, 0x00


//--------------------- .nv.info._ZN7cutlass13device_kernelINS_4gemm6kernel13GemmUniversalIN4cute5tupleIJiiiiEEENS1_10collective13CollectiveMmaINS1_34MainloopSm90TmaGmmaWarpSpecializedILi5ENS5_IJNS4_1CILi2EEENSA_ILi1EEESC_EEENS1_35KernelTmaWarpSpecializedCooperativeEEENS5_IJNSA_ILi192EEENSA_ILi160EEENSA_ILi128EEEEEEaNS5_IJlSC_lEEEaSK_NS4_8TiledMMAINS4_8MMA_AtomIJNS4_4SM904GMMA26MMA_64x32x32_S32S8S8_SS_TNEEEENS4_6LayoutISD_NS5_IJSC_NSA_ILi0EEESS_EEEEENS5_IJNS4_10UnderscoreESV_SV_EEEEENS4_13SM90_TMA_LOADENS4_14ComposedLayoutINS4_7SwizzleILi3ELi4ELi3EEENS4_18smem_ptr_flag_bitsILi8EEENSR_INS5_IJNSA_ILi8EEESI_EEENS5_IJSI_SC_EEEEEEEvNS4_8identityENS4_23SM90_TMA_LOAD_MULTICASTES18_vS19_EENS_8epilogue10collective6detail29Sm90TmaWarpSpecializedAdapterINS1D_15DefaultEpilogueIaSK_SK_NS1C_6thread17LinearCombinationIaLi1EiiLNS1H_9ScaleType4KindE0ELNS_15FloatRoundStyleE2EaEENS1_15EpilogueDefaultEEEEEvvEEEEvNT_6ParamsE --------------------------
	.section	.nv.info._ZN7cutlass13device_kernelINS_4gemm6kernel13GemmUniversalIN4cute5tupleIJiiiiEEENS1_10collective13CollectiveMmaINS1_34MainloopSm90TmaGmmaWarpSpecializedILi5ENS5_IJNS4_1CILi2EEENSA_ILi1EEESC_EEENS1_35KernelTmaWarpSpecializedCooperativeEEENS5_IJNSA_ILi192EEENSA_ILi160EEENSA_ILi128EEEEEEaNS5_IJlSC_lEEEaSK_NS4_8TiledMMAINS4_8MMA_AtomIJNS4_4SM904GMMA26MMA_64x32x32_S32S8S8_SS_TNEEEENS4_6LayoutISD_NS5_IJSC_NSA_ILi0EEESS_EEEEENS5_IJNS4_10UnderscoreESV_SV_EEEEENS4_13SM90_TMA_LOADENS4_14ComposedLayoutINS4_7SwizzleILi3ELi4ELi3EEENS4_18smem_ptr_flag_bitsILi8EEENSR_INS5_IJNSA_ILi8EEESI_EEENS5_IJSI_SC_EEEEEEEvNS4_8identityENS4_23SM90_TMA_LOAD_MULTICASTES18_vS19_EENS_8epilogue10collective6detail29Sm90TmaWarpSpecializedAdapterINS1D_15DefaultEpilogueIaSK_SK_NS1C_6thread17LinearCombinationIaLi1EiiLNS1H_9ScaleType4KindE0ELNS_15FloatRoundStyleE2EaEENS1_15EpilogueDefaultEEEEEvvEEEEvNT_6ParamsE,"",@"SHT_CUDA_INFO"
	.sectionflags	@""
	.align	4


	//----- nvinfo : EIATTR_CUDA_API_VERSION
	.align		4
        /*0000*/ 	.byte	0x04, 0x37
        /*0002*/ 	.short	(.L_21 - .L_20)
.L_20:
        /*0004*/ 	.word	0x00000082


	//----- nvinfo : EIATTR_KPARAM_INFO
	.align		4
.L_21:
        /*0008*/ 	.byte	0x04, 0x17
        /*000a*/ 	.short	(.L_23 - .L_22)
.L_22:
        /*000c*/ 	.word	0x00000000
        /*0010*/ 	.short	0x0000
        /*0012*/ 	.short	0x0070
        /*0014*/ 	.byte	0x00, 0xf0, 0x01, 0x10


	//----- nvinfo : EIATTR_SPARSE_MMA_MASK
	.align		4
.L_23:
        /*0018*/ 	.byte	0x03, 0x50
        /*001a*/ 	.short	0x0000


	//----- nvinfo : EIATTR_MAXREG_COUNT
	.align		4
        /*001c*/ 	.byte	0x03, 0x1b
        /*001e*/ 	.short	0x00a8


	//----- nvinfo : EIATTR_NUM_BARRIERS
	.align		4
        /*0020*/ 	.byte	0x02, 0x4c
        /*0022*/ 	.byte	0x01
	.zero		1


	//----- nvinfo : EIATTR_EXTERNS
	.align		4
        /*0024*/ 	.byte	0x04, 0x0f
        /*0026*/ 	.short	(.L_25 - .L_24)


	//   ....[0]....
	.align		4
.L_24:
        /*0028*/ 	.word	index@(__assertfail)


	//----- nvinfo : EIATTR_ANNOTATIONS
	.align		4
.L_25:
        /*002c*/ 	.byte	0x04, 0x55
        /*002e*/ 	.short	(.L_27 - .L_26)


	//   ....[0]....
.L_26:
        /*0030*/ 	.word	0x00000001
        /*0034*/ 	.byte	0xe0, 0x09, 0x00, 0x00, 0x01, 0x00, 0x00, 0x00, 0xf0, 0x0e, 0x00, 0x00, 0x01, 0x00, 0x00, 0x00
        /*0044*/ 	.byte	0x40, 0x39, 0x00, 0x00, 0x01, 0x00, 0x00, 0x00, 0xe0, 0xb8, 0x00, 0x00, 0x01, 0x00, 0x00, 0x00
        /*0054*/ 	.byte	0xd0, 0xbe, 0x00, 0x00


	//----- nvinfo : EIATTR_MERCURY_ISA_VERSION
	.align		4
.L_27:
        /*0058*/ 	.byte	0x03, 0x5f
        /*005a*/ 	.short	0x0101


	//----- nvinfo : EIATTR_INT_WARP_WIDE_INSTR_OFFSETS
	.align		4
        /*005c*/ 	.byte	0x04, 0x31
        /*005e*/ 	.short	(.L_29 - .L_28)


	//   ....[0]....
.L_28:
        /*0060*/ 	.word	0x000004a0


	//   ....[1]....
        /*0064*/ 	.word	0x000004c0


	//   ....[2]....
        /*0068*/ 	.word	0x00000680


	//----- nvinfo : EIATTR_COOP_GROUP_MASK_REGIDS
	.align		4
.L_29:
        /*006c*/ 	.byte	0x04, 0x29
        /*006e*/ 	.short	(.L_31 - .L_30)


	//   ....[0]....
.L_30:
        /*0070*/ 	.word	0xffffffff


	//   ....[1]....
        /*0074*/ 	.word	0xffffffff


	//   ....[2]....
        /*0078*/ 	.word	0xffffffff


	//   ....[3]....
        /*007c*/ 	.word	0xffffffff


	//   ....[4]....
        /*0080*/ 	.word	0xffffffff


	//   ....[5]....
        /*0084*/ 	.word	0xffffffff


	//----- nvinfo : EIATTR_COOP_GROUP_INSTR_OFFSETS
	.align		4
.L_31:
        /*0088*/ 	.byte	0x04, 0x28
        /*008a*/ 	.short	(.L_33 - .L_32)


	//   ....[0]....
.L_32:
        /*008c*/ 	.word	0x00000070


	//   ....[1]....
        /*0090*/ 	.word	0x00000080


	//   ....[2]....
        /*0094*/ 	.word	0x00000140


	//   ....[3]....
        /*0098*/ 	.word	0x00000300


	//   ....[4]....
        /*009c*/ 	.word	0x00000820


	//   ....[5]....
        /*00a0*/ 	.word	0x000012c0


	//----- nvinfo : EIATTR_REG_RECONFIG
	.align		4
.L_33:
        /*00a4*/ 	.byte	0x01, 0x54
	.zero		2


	//----- nvinfo : EIATTR_SYSCALL_OFFSETS
	.align		4
        /*00a8*/ 	.byte	0x04, 0x46
        /*00aa*/ 	.short	(.L_35 - .L_34)


	//   ....[0]....
.L_34:
        /*00ac*/ 	.word	0x00001480


	//----- nvinfo : EIATTR_MBARRIER_INSTR_OFFSETS
	.align		4
.L_35:
        /*00b0*/ 	.byte	0x04, 0x39
        /*00b2*/ 	.short	(.L_37 - .L_36)


	//   ....[0]....
.L_36:
        /*00b4*/ 	.word	0x00000240
        /*00b8*/ 	.word	0x000000ff
        /*00bc*/ 	.word	0x00000000
        /*00c0*/ 	.short	0x0100
        /*00c2*/ 	.byte	0x08
	.zero		1


	//   ....[1]....
        /*00c4*/ 	.word	0x00000250
        /*00c8*/ 	.word	0x000000ff
        /*00cc*/ 	.word	0x00000028
        /*00d0*/ 	.short	0x0100
        /*00d2*/ 	.byte	0x08
	.zero		1


	//   ....[2]....
        /*00d4*/ 	.word	0x00000260
        /*00d8*/ 	.word	0x000000ff
        /*00dc*/ 	.word	0x00000008
        /*00e0*/ 	.short	0x0100
        /*00e2*/ 	.byte	0x08
	.zero		1


	//   ....[3]....
        /*00e4*/ 	.word	0x00000270
        /*00e8*/ 	.word	0x000000ff
        /*00ec*/ 	.word	0x00000030
        /*00f0*/ 	.short	0x0100
        /*00f2*/ 	.byte	0x08
	.zero		1


	//   ....[4]....
        /*00f4*/ 	.word	0x00000280
        /*00f8*/ 	.word	0x000000ff
        /*00fc*/ 	.word	0x00000010
        /*0100*/ 	.short	0x0100
        /*0102*/ 	.byte	0x08
	.zero		1


	//   ....[5]....
        /*0104*/ 	.word	0x00000290
        /*0108*/ 	.word	0x000000ff
        /*010c*/ 	.word	0x00000038
        /*0110*/ 	.short	0x0100
        /*0112*/ 	.byte	0x08
	.zero		1


	//   ....[6]....
        /*0114*/ 	.word	0x000002a0
        /*0118*/ 	.word	0x000000ff
        /*011c*/ 	.word	0x00000018
        /*0120*/ 	.short	0x0100
        /*0122*/ 	.byte	0x08
	.zero		1


	//   ....[7]....
        /*0124*/ 	.word	0x000002b0
        /*0128*/ 	.word	0x000000ff
        /*012c*/ 	.word	0x00000040
        /*0130*/ 	.short	0x0100
        /*0132*/ 	.byte	0x08
	.zero		1


	//   ....[8]....
        /*0134*/ 	.word	0x000002c0
        /*0138*/ 	.word	0x000000ff
        /*013c*/ 	.word	0x00000020
        /*0140*/ 	.short	0x0100
        /*0142*/ 	.byte	0x08
	.zero		1


	//   ....[9]....
        /*0144*/ 	.word	0x000002d0
        /*0148*/ 	.word	0x000000ff
        /*014c*/ 	.word	0x00000048
        /*0150*/ 	.short	0x0100
        /*0152*/ 	.byte	0x08
	.zero		1


	//   ....[10]....
        /*0154*/ 	.word	0x00000710
        /*0158*/ 	.word	0x000000ff
        /*015c*/ 	.word	0x00000060
        /*0160*/ 	.short	0x0100
        /*0162*/ 	.byte	0x06
	.zero		1


	//   ....[11]....
        /*0164*/ 	.word	0x000007b0
        /*0168*/ 	.word	0x000000ff
        /*016c*/ 	.word	0x00000068
        /*0170*/ 	.short	0x0100
        /*0172*/ 	.byte	0x06
	.zero		1


	//   ....[12]....
        /*0174*/ 	.word	0x00001550
        /*0178*/ 	.word	0x00000003
        /*017c*/ 	.word	0x00000000
        /*0180*/ 	.short	0x010a
        /*0182*/ 	.byte	0x3f
	.zero		1


	//   ....[13]....
        /*0184*/ 	.word	0x00001590
        /*0188*/ 	.word	0x00000003
        /*018c*/ 	.word	0x00000000
        /*0190*/ 	.short	0x010a
        /*0192*/ 	.byte	0x3f
	.zero		1


	//   ....[14]....
        /*0194*/ 	.word	0x000026d0
        /*0198*/ 	.word	0x00000005
        /*019c*/ 	.word	0x00000000
        /*01a0*/ 	.short	0x010a
        /*01a2*/ 	.byte	0x3f
	.zero		1


	//   ....[15]....
        /*01a4*/ 	.word	0x00002710
        /*01a8*/ 	.word	0x00000005
        /*01ac*/ 	.word	0x00000000
        /*01b0*/ 	.short	0x010a
        /*01b2*/ 	.byte	0x3f
	.zero		1


	//   ....[16]....
        /*01b4*/ 	.word	0x000036e0
        /*01b8*/ 	.word	0x00000005
        /*01bc*/ 	.word	0x00000000
        /*01c0*/ 	.short	0x0101
        /*01c2*/ 	.byte	0x3f
	.zero		1


	//   ....[17]....
        /*01c4*/ 	.word	0x00003900
        /*01c8*/ 	.word	0x00000003
        /*01cc*/ 	.word	0x00000000
        /*01d0*/ 	.short	0x0101
        /*01d2*/ 	.byte	0x3f
	.zero		1


	//   ....[18]....
        /*01d4*/ 	.word	0x0000c830
        /*01d8*/ 	.word	0x00000014
        /*01dc*/ 	.word	0x00000028
        /*01e0*/ 	.short	0x010a
        /*01e2*/ 	.byte	0x3f
	.zero		1


	//   ....[19]....
        /*01e4*/ 	.word	0x0000cbb0
        /*01e8*/ 	.word	0x00000005
        /*01ec*/ 	.word	0x00000068
        /*01f0*/ 	.short	0x0101
        /*01f2*/ 	.byte	0x3f
	.zero		1


	//   ....[20]....
        /*01f4*/ 	.word	0x0000d330
        /*01f8*/ 	.word	0x00000007
        /*01fc*/ 	.word	0x00000000
        /*0200*/ 	.short	0x010a
        /*0202*/ 	.byte	0x3f
	.zero		1


	//   ....[21]....
        /*0204*/ 	.word	0x0000d3b0
        /*0208*/ 	.word	0x00000008
        /*020c*/ 	.word	0x00000000
        /*0210*/ 	.short	0x010a
        /*0212*/ 	.byte	0x3f
	.zero		1


	//   ....[22]....
        /*0214*/ 	.word	0x0000d440
        /*0218*/ 	.word	0x00000009
        /*021c*/ 	.word	0x00000000
        /*0220*/ 	.short	0x010a
        /*0222*/ 	.byte	0x3f
	.zero		1


	//   ....[23]....
        /*0224*/ 	.word	0x0000d4d0
        /*0228*/ 	.word	0x00000006
        /*022c*/ 	.word	0x00000000
        /*0230*/ 	.short	0x010a
        /*0232*/ 	.byte	0x3f
	.zero		1


	//   ....[24]....
        /*0234*/ 	.word	0x0000d560
        /*0238*/ 	.word	0x00000003
        /*023c*/ 	.word	0x00000000
        /*0240*/ 	.short	0x010a
        /*0242*/ 	.byte	0x3f
	.zero		1


	//   ....[25]....
        /*0244*/ 	.word	0x0000d5c0
        /*0248*/ 	.word	0x00000003
        /*024c*/ 	.word	0x00000000
        /*0250*/ 	.short	0x010a
        /*0252*/ 	.byte	0x3f
	.zero		1


	//   ....[26]....
        /*0254*/ 	.word	0x0000d610
        /*0258*/ 	.word	0x00000005
        /*025c*/ 	.word	0x00000000
        /*0260*/ 	.short	0x010a
        /*0262*/ 	.byte	0x3f
	.zero		1


	//   ....[27]....
        /*0264*/ 	.word	0x0000d6e0
        /*0268*/ 	.word	0x00000014
        /*026c*/ 	.word	0x00000028
        /*0270*/ 	.short	0x010a
        /*0272*/ 	.byte	0x3f
	.zero		1


	//   ....[28]....
        /*0274*/ 	.word	0x0000d7b0
        /*0278*/ 	.word	0x00000007
        /*027c*/ 	.word	0x00000000
        /*0280*/ 	.short	0x010a
        /*0282*/ 	.byte	0x3f
	.zero		1


	//   ....[29]....
        /*0284*/ 	.word	0x0000d800
        /*0288*/ 	.word	0x00000008
        /*028c*/ 	.word	0x00000000
        /*0290*/ 	.short	0x010a
        /*0292*/ 	.byte	0x3f
	.zero		1


	//   ....[30]....
        /*0294*/ 	.word	0x0000d850
        /*0298*/ 	.word	0x00000009
        /*029c*/ 	.word	0x00000000
        /*02a0*/ 	.short	0x010a
        /*02a2*/ 	.byte	0x3f
	.zero		1


	//   ....[31]....
        /*02a4*/ 	.word	0x0000d8a0
        /*02a8*/ 	.word	0x00000006
        /*02ac*/ 	.word	0x00000000
        /*02b0*/ 	.short	0x010a
        /*02b2*/ 	.byte	0x3f
	.zero		1


	//----- nvinfo : EIATTR_NUM_MBARRIERS
	.align		4
.L_37:
        /*02b4*/ 	.byte	0x03, 0x38
        /*02b6*/ 	.short	0x000c


	//----- nvinfo : EIATTR_EXIT_INSTR_OFFSETS
	.align		4
        /*02b8*/ 	.byte	0x04, 0x1c
        /*02ba*/ 	.short	(.L_39 - .L_38)


	//   ....[0]....
.L_38:
        /*02bc*/ 	.word	0x00000980


	//   ....[1]....
        /*02c0*/ 	.word	0x000011e0


	//   ....[2]....
        /*02c4*/ 	.word	0x0000bf10


	//   ....[3]....
        /*02c8*/ 	.word	0x0000c4a0


	//   ....[4]....
        /*02cc*/ 	.word	0x0000d5b0


	//----- nvinfo : EIATTR_MAX_THREADS
	.align		4
.L_39:
        /*02d0*/ 	.byte	0x04, 0x05
        /*02d2*/ 	.short	(.L_41 - .L_40)
.L_40:
        /*02d4*/ 	.word	0x00000180
        /*02d8*/ 	.word	0x00000001
        /*02dc*/ 	.word	0x00000001


	//----- nvinfo : EIATTR_CRS_STACK_SIZE
	.align		4
.L_41:
        /*02e0*/ 	.byte	0x04, 0x1e
        /*02e2*/ 	.short	(.L_43 - .L_42)
.L_42:
        /*02e4*/ 	.word	0x00000000


	//----- nvinfo : EIATTR_CBANK_PARAM_SIZE
	.align		4
.L_43:
        /*02e8*/ 	.byte	0x03, 0x19
        /*02ea*/ 	.short	0x0470


	//----- nvinfo : EIATTR_PARAM_CBANK
	.align		4
        /*02ec*/ 	.byte	0x04, 0x0a
        /*02ee*/ 	.short	(.L_45 - .L_44)
	.align		4
.L_44:
        /*02f0*/ 	.word	index@(.nv.constant0._ZN7cutlass13device_kernelINS_4gemm6kernel13GemmUniversalIN4cute5tupleIJiiiiEEENS1_10collective13CollectiveMmaINS1_34MainloopSm90TmaGmmaWarpSpecializedILi5ENS5_IJNS4_1CILi2EEENSA_ILi1EEESC_EEENS1_35KernelTmaWarpSpecializedCooperativeEEENS5_IJNSA_ILi192EEENSA_ILi160EEENSA_ILi128EEEEEEaNS5_IJlSC_lEEEaSK_NS4_8TiledMMAINS4_8MMA_AtomIJNS4_4SM904GMMA26MMA_64x32x32_S32S8S8_SS_TNEEEENS4_6LayoutISD_NS5_IJSC_NSA_ILi0EEESS_EEEEENS5_IJNS4_10UnderscoreESV_SV_EEEEENS4_13SM90_TMA_LOADENS4_14ComposedLayoutINS4_7SwizzleILi3ELi4ELi3EEENS4_18smem_ptr_flag_bitsILi8EEENSR_INS5_IJNSA_ILi8EEESI_EEENS5_IJSI_SC_EEEEEEEvNS4_8identityENS4_23SM90_TMA_LOAD_MULTICASTES18_vS19_EENS_8epilogue10collective6detail29Sm90TmaWarpSpecializedAdapterINS1D_15DefaultEpilogueIaSK_SK_NS1C_6thread17LinearCombinationIaLi1EiiLNS1H_9ScaleType4KindE0ELNS_15FloatRoundStyleE2EaEENS1_15EpilogueDefaultEEEEEvvEEEEvNT_6ParamsE)
        /*02f4*/ 	.short	0x0210
        /*02f6*/ 	.short	0x0470


	//----- nvinfo : EIATTR_SW_WAR
	.align		4
.L_45:
        /*02f8*/ 	.byte	0x04, 0x36
        /*02fa*/ 	.short	(.L_47 - .L_46)
.L_46:
        /*02fc*/ 	.word	0x00000008
.L_47:


//--------------------- .nv.callgraph             --------------------------
	.section	.nv.callgraph,"",@"SHT_CUDA_CALLGRAPH"
	.align	4
	.sectionentsize	8
	.align		4
        /*0000*/ 	.word	0x00000000
	.align		4
        /*0004*/ 	.word	0xffffffff
	.align		4
        /*0008*/ 	.word	index@(_ZN7cutlass13device_kernelINS_4gemm6kernel13GemmUniversalIN4cute5tupleIJiiiiEEENS1_10collective13CollectiveMmaINS1_34MainloopSm90TmaGmmaWarpSpecializedILi5ENS5_IJNS4_1CILi2EEENSA_ILi1EEESC_EEENS1_35KernelTmaWarpSpecializedCooperativeEEENS5_IJNSA_ILi192EEENSA_ILi160EEENSA_ILi128EEEEEEaNS5_IJlSC_lEEEaSK_NS4_8TiledMMAINS4_8MMA_AtomIJNS4_4SM904GMMA26MMA_64x32x32_S32S8S8_SS_TNEEEENS4_6LayoutISD_NS5_IJSC_NSA_ILi0EEESS_EEEEENS5_IJNS4_10UnderscoreESV_SV_EEEEENS4_13SM90_TMA_LOADENS4_14ComposedLayoutINS4_7SwizzleILi3ELi4ELi3EEENS4_18smem_ptr_flag_bitsILi8EEENSR_INS5_IJNSA_ILi8EEESI_EEENS5_IJSI_SC_EEEEEEEvNS4_8identityENS4_23SM90_TMA_LOAD_MULTICASTES18_vS19_EENS_8epilogue10collective6detail29Sm90TmaWarpSpecializedAdapterINS1D_15DefaultEpilogueIaSK_SK_NS1C_6thread17LinearCombinationIaLi1EiiLNS1H_9ScaleType4KindE0ELNS_15FloatRoundStyleE2EaEENS1_15EpilogueDefaultEEEEEvvEEEEvNT_6ParamsE)
	.align		4
        /*000c*/ 	.word	index@(__assertfail)
	.align		4
        /*0010*/ 	.word	0x00000000
	.align		4
        /*0014*/ 	.word	0xfffffffe
	.align		4
        /*0018*/ 	.word	0x00000000
	.align		4
        /*001c*/ 	.word	0xfffffffd
	.align		4
        /*0020*/ 	.word	0x00000000
	.align		4
        /*0024*/ 	.word	0xfffffffc


//--------------------- .nv.constant4             --------------------------
	.section	.nv.constant4,"a",@progbits
	.align	8
	.align		8
.nv.constant4:
        /*0000*/ 	.dword	__assertfail
	.align		8
        /*0008*/ 	.dword	__unnamed_1
	.align		8
        /*0010*/ 	.dword	_ZN40_INTERNAL_351f7994_4_k_cu_0401e4f2_164244cuda3std3__45__cpo5beginE
	.align		8
        /*0018*/ 	.dword	_ZN40_INTERNAL_351f7994_4_k_cu_0401e4f2_164244cuda3std3__45__cpo3endE
	.align		8
        /*0020*/ 	.dword	_ZN40_INTERNAL_351f7994_4_k_cu_0401e4f2_164244cuda3std3__45__cpo6cbeginE
	.align		8
        /*0028*/ 	.dword	_ZN40_INTERNAL_351f7994_4_k_cu_0401e4f2_164244cuda3std3__45__cpo4cendE
	.align		8
        /*0030*/ 	.dword	_ZN40_INTERNAL_351f7994_4_k_cu_0401e4f2_164244cuda3std3__442_GLOBAL__N__351f7994_4_k_cu_0401e4f2_164246ignoreE
	.align		8
        /*0038*/ 	.dword	_ZN40_INTERNAL_351f7994_4_k_cu_0401e4f2_164244cuda3std3__419piecewise_constructE
	.align		8
        /*0040*/ 	.dword	_ZN40_INTERNAL_351f7994_4_k_cu_0401e4f2_164244cuda3std3__48in_placeE
	.align		8
        /*0048*/ 	.dword	_ZN40_INTERNAL_351f7994_4_k_cu_0401e4f2_164244cuda3std6ranges3__45__cpo4swapE
	.align		8
        /*0050*/ 	.dword	_ZN40_INTERNAL_351f7994_4_k_cu_0401e4f2_164244cuda3std6ranges3__45__cpo9iter_moveE
	.align		8
        /*0058*/ 	.dword	_ZN40_INTERNAL_351f7994_4_k_cu_0401e4f2_164244cute7productE
	.align		8
        /*0060*/ 	.dword	_ZN40_INTERNAL_351f7994_4_k_cu_0401e4f2_164244cute1_E
	.align		8
        /*0068*/ 	.dword	$str$22
	.align		8
        /*0070*/ 	.dword	$str$23


//--------------------- .text._ZN7cutlass13device_kernelINS_4gemm6kernel13GemmUniversalIN4cute5tupleIJiiiiEEENS1_10collective13CollectiveMmaINS1_34MainloopSm90TmaGmmaWarpSpecializedILi5ENS5_IJNS4_1CILi2EEENSA_ILi1EEESC_EEENS1_35KernelTmaWarpSpecializedCooperativeEEENS5_IJNSA_ILi192EEENSA_ILi160EEENSA_ILi128EEEEEEaNS5_IJlSC_lEEEaSK_NS4_8TiledMMAINS4_8MMA_AtomIJNS4_4SM904GMMA26MMA_64x32x32_S32S8S8_SS_TNEEEENS4_6LayoutISD_NS5_IJSC_NSA_ILi0EEESS_EEEEENS5_IJNS4_10UnderscoreESV_SV_EEEEENS4_13SM90_TMA_LOADENS4_14ComposedLayoutINS4_7SwizzleILi3ELi4ELi3EEENS4_18smem_ptr_flag_bitsILi8EEENSR_INS5_IJNSA_ILi8EEESI_EEENS5_IJSI_SC_EEEEEEEvNS4_8identityENS4_23SM90_TMA_LOAD_MULTICASTES18_vS19_EENS_8epilogue10collective6detail29Sm90TmaWarpSpecializedAdapterINS1D_15DefaultEpilogueIaSK_SK_NS1C_6thread17LinearCombinationIaLi1EiiLNS1H_9ScaleType4KindE0ELNS_15FloatRoundStyleE2EaEENS1_15EpilogueDefaultEEEEEvvEEEEvNT_6ParamsE --------------------------
	.section	.text._ZN7cutlass13device_kernelINS_4gemm6kernel13GemmUniversalIN4cute5tupleIJiiiiEEENS1_10collective13CollectiveMmaINS1_34MainloopSm90TmaGmmaWarpSpecializedILi5ENS5_IJNS4_1CILi2EEENSA_ILi1EEESC_EEENS1_35KernelTmaWarpSpecializedCooperativeEEENS5_IJNSA_ILi192EEENSA_ILi160EEENSA_ILi128EEEEEEaNS5_IJlSC_lEEEaSK_NS4_8TiledMMAINS4_8MMA_AtomIJNS4_4SM904GMMA26MMA_64x32x32_S32S8S8_SS_TNEEEENS4_6LayoutISD_NS5_IJSC_NSA_ILi0EEESS_EEEEENS5_IJNS4_10UnderscoreESV_SV_EEEEENS4_13SM90_TMA_LOADENS4_14ComposedLayoutINS4_7SwizzleILi3ELi4ELi3EEENS4_18smem_ptr_flag_bitsILi8EEENSR_INS5_IJNSA_ILi8EEESI_EEENS5_IJSI_SC_EEEEEEEvNS4_8identityENS4_23SM90_TMA_LOAD_MULTICASTES18_vS19_EENS_8epilogue10collective6detail29Sm90TmaWarpSpecializedAdapterINS1D_15DefaultEpilogueIaSK_SK_NS1C_6thread17LinearCombinationIaLi1EiiLNS1H_9ScaleType4KindE0ELNS_15FloatRoundStyleE2EaEENS1_15EpilogueDefaultEEEEEvvEEEEvNT_6ParamsE,"ax",@progbits
	.align	128
.text._ZN7cutlass13device_kernelINS_4gemm6kernel13GemmUniversalIN4cute5tupleIJiiiiEEENS1_10collective13CollectiveMmaINS1_34MainloopSm90TmaGmmaWarpSpecializedILi5ENS5_IJNS4_1CILi2EEENSA_ILi1EEESC_EEENS1_35KernelTmaWarpSpecializedCooperativeEEENS5_IJNSA_ILi192EEENSA_ILi160EEENSA_ILi128EEEEEEaNS5_IJlSC_lEEEaSK_NS4_8TiledMMAINS4_8MMA_AtomIJNS4_4SM904GMMA26MMA_64x32x32_S32S8S8_SS_TNEEEENS4_6LayoutISD_NS5_IJSC_NSA_ILi0EEESS_EEEEENS5_IJNS4_10UnderscoreESV_SV_EEEEENS4_13SM90_TMA_LOADENS4_14ComposedLayoutINS4_7SwizzleILi3ELi4ELi3EEENS4_18smem_ptr_flag_bitsILi8EEENSR_INS5_IJNSA_ILi8EEESI_EEENS5_IJSI_SC_EEEEEEEvNS4_8identityENS4_23SM90_TMA_LOAD_MULTICASTES18_vS19_EENS_8epilogue10collective6detail29Sm90TmaWarpSpecializedAdapterINS1D_15DefaultEpilogueIaSK_SK_NS1C_6thread17LinearCombinationIaLi1EiiLNS1H_9ScaleType4KindE0ELNS_15FloatRoundStyleE2EaEENS1_15EpilogueDefaultEEEEEvvEEEEvNT_6ParamsE:
        .type           _ZN7cutlass13device_kernelINS_4gemm6kernel13GemmUniversalIN4cute5tupleIJiiiiEEENS1_10collective13CollectiveMmaINS1_34MainloopSm90TmaGmmaWarpSpecializedILi5ENS5_IJNS4_1CILi2EEENSA_ILi1EEESC_EEENS1_35KernelTmaWarpSpecializedCooperativeEEENS5_IJNSA_ILi192EEENSA_ILi160EEENSA_ILi128EEEEEEaNS5_IJlSC_lEEEaSK_NS4_8TiledMMAINS4_8MMA_AtomIJNS4_4SM904GMMA26MMA_64x32x32_S32S8S8_SS_TNEEEENS4_6LayoutISD_NS5_IJSC_NSA_ILi0EEESS_EEEEENS5_IJNS4_10UnderscoreESV_SV_EEEEENS4_13SM90_TMA_LOADENS4_14ComposedLayoutINS4_7SwizzleILi3ELi4ELi3EEENS4_18smem_ptr_flag_bitsILi8EEENSR_INS5_IJNSA_ILi8EEESI_EEENS5_IJSI_SC_EEEEEEEvNS4_8identityENS4_23SM90_TMA_LOAD_MULTICASTES18_vS19_EENS_8epilogue10collective6detail29Sm90TmaWarpSpecializedAdapterINS1D_15DefaultEpilogueIaSK_SK_NS1C_6thread17LinearCombinationIaLi1EiiLNS1H_9ScaleType4KindE0ELNS_15FloatRoundStyleE2EaEENS1_15EpilogueDefaultEEEEEvvEEEEvNT_6ParamsE,@function
        .size           _ZN7cutlass13device_kernelINS_4gemm6kernel13GemmUniversalIN4cute5tupleIJiiiiEEENS1_10collective13CollectiveMmaINS1_34MainloopSm90TmaGmmaWarpSpecializedILi5ENS5_IJNS4_1CILi2EEENSA_ILi1EEESC_EEENS1_35KernelTmaWarpSpecializedCooperativeEEENS5_IJNSA_ILi192EEENSA_ILi160EEENSA_ILi128EEEEEEaNS5_IJlSC_lEEEaSK_NS4_8TiledMMAINS4_8MMA_AtomIJNS4_4SM904GMMA26MMA_64x32x32_S32S8S8_SS_TNEEEENS4_6LayoutISD_NS5_IJSC_NSA_ILi0EEESS_EEEEENS5_IJNS4_10UnderscoreESV_SV_EEEEENS4_13SM90_TMA_LOADENS4_14ComposedLayoutINS4_7SwizzleILi3ELi4ELi3EEENS4_18smem_ptr_flag_bitsILi8EEENSR_INS5_IJNSA_ILi8EEESI_EEENS5_IJSI_SC_EEEEEEEvNS4_8identityENS4_23SM90_TMA_LOAD_MULTICASTES18_vS19_EENS_8epilogue10collective6detail29Sm90TmaWarpSpecializedAdapterINS1D_15DefaultEpilogueIaSK_SK_NS1C_6thread17LinearCombinationIaLi1EiiLNS1H_9ScaleType4KindE0ELNS_15FloatRoundStyleE2EaEENS1_15EpilogueDefaultEEEEEvvEEEEvNT_6ParamsE,(.L_x_397 - _ZN7cutlass13device_kernelINS_4gemm6kernel13GemmUniversalIN4cute5tupleIJiiiiEEENS1_10collective13CollectiveMmaINS1_34MainloopSm90TmaGmmaWarpSpecializedILi5ENS5_IJNS4_1CILi2EEENSA_ILi1EEESC_EEENS1_35KernelTmaWarpSpecializedCooperativeEEENS5_IJNSA_ILi192EEENSA_ILi160EEENSA_ILi128EEEEEEaNS5_IJlSC_lEEEaSK_NS4_8TiledMMAINS4_8MMA_AtomIJNS4_4SM904GMMA26MMA_64x32x32_S32S8S8_SS_TNEEEENS4_6LayoutISD_NS5_IJSC_NSA_ILi0EEESS_EEEEENS5_IJNS4_10UnderscoreESV_SV_EEEEENS4_13SM90_TMA_LOADENS4_14ComposedLayoutINS4_7SwizzleILi3ELi4ELi3EEENS4_18smem_ptr_flag_bitsILi8EEENSR_INS5_IJNSA_ILi8EEESI_EEENS5_IJSI_SC_EEEEEEEvNS4_8identityENS4_23SM90_TMA_LOAD_MULTICASTES18_vS19_EENS_8epilogue10collective6detail29Sm90TmaWarpSpecializedAdapterINS1D_15DefaultEpilogueIaSK_SK_NS1C_6thread17LinearCombinationIaLi1EiiLNS1H_9ScaleType4KindE0ELNS_15FloatRoundStyleE2EaEENS1_15EpilogueDefaultEEEEEvvEEEEvNT_6ParamsE)
        .other          _ZN7cutlass13device_kernelINS_4gemm6kernel13GemmUniversalIN4cute5tupleIJiiiiEEENS1_10collective13CollectiveMmaINS1_34MainloopSm90TmaGmmaWarpSpecializedILi5ENS5_IJNS4_1CILi2EEENSA_ILi1EEESC_EEENS1_35KernelTmaWarpSpecializedCooperativeEEENS5_IJNSA_ILi192EEENSA_ILi160EEENSA_ILi128EEEEEEaNS5_IJlSC_lEEEaSK_NS4_8TiledMMAINS4_8MMA_AtomIJNS4_4SM904GMMA26MMA_64x32x32_S32S8S8_SS_TNEEEENS4_6LayoutISD_NS5_IJSC_NSA_ILi0EEESS_EEEEENS5_IJNS4_10UnderscoreESV_SV_EEEEENS4_13SM90_TMA_LOADENS4_14ComposedLayoutINS4_7SwizzleILi3ELi4ELi3EEENS4_18smem_ptr_flag_bitsILi8EEENSR_INS5_IJNSA_ILi8EEESI_EEENS5_IJSI_SC_EEEEEEEvNS4_8identityENS4_23SM90_TMA_LOAD_MULTICASTES18_vS19_EENS_8epilogue10collective6detail29Sm90TmaWarpSpecializedAdapterINS1D_15DefaultEpilogueIaSK_SK_NS1C_6thread17LinearCombinationIaLi1EiiLNS1H_9ScaleType4KindE0ELNS_15FloatRoundStyleE2EaEENS1_15EpilogueDefaultEEEEEvvEEEEvNT_6ParamsE,@"STO_CUDA_ENTRY STV_DEFAULT"
_ZN7cutlass13device_kernelINS_4gemm6kernel13GemmUniversalIN4cute5tupleIJiiiiEEENS1_10collective13CollectiveMmaINS1_34MainloopSm90TmaGmmaWarpSpecializedILi5ENS5_IJNS4_1CILi2EEENSA_ILi1EEESC_EEENS1_35KernelTmaWarpSpecializedCooperativeEEENS5_IJNSA_ILi192EEENSA_ILi160EEENSA_ILi128EEEEEEaNS5_IJlSC_lEEEaSK_NS4_8TiledMMAINS4_8MMA_AtomIJNS4_4SM904GMMA26MMA_64x32x32_S32S8S8_SS_TNEEEENS4_6LayoutISD_NS5_IJSC_NSA_ILi0EEESS_EEEEENS5_IJNS4_10UnderscoreESV_SV_EEEEENS4_13SM90_TMA_LOADENS4_14ComposedLayoutINS4_7SwizzleILi3ELi4ELi3EEENS4_18smem_ptr_flag_bitsILi8EEENSR_INS5_IJNSA_ILi8EEESI_EEENS5_IJSI_SC_EEEEEEEvNS4_8identityENS4_23SM90_TMA_LOAD_MULTICASTES18_vS19_EENS_8epilogue10collective6detail29Sm90TmaWarpSpecializedAdapterINS1D_15DefaultEpilogueIaSK_SK_NS1C_6thread17LinearCombinationIaLi1EiiLNS1H_9ScaleType4KindE0ELNS_15FloatRoundStyleE2EaEENS1_15EpilogueDefaultEEEEEvvEEEEvNT_6ParamsE:
[----:B------:R-:W0:Y:S02]  /*0000*/  LDC R1, c[0x0][0x28] ;  /* 0x00000a00ff017b82 */ /* 0x000e240000000800 */
[----:B0-----:R-:W-:Y:S01]  /*0010*/  VIADD R1, R1, 0xfffffff8 ;  /* 0xfffffff801017836 */ /* 0x001fe20000000000 */
[----:B------:R-:W0:Y:S01]  /*0020*/  S2R R6, SR_TID.X ;  /* 0x0000000000067919 */ /* 0x000e220000002100 */
[----:B------:R-:W-:Y:S01]  /*0030*/  ELECT P0, URZ, PT ;  /* 0x00000000003f782f */ /* 0x000fe20003800000 */
[----:B------:R-:W-:Y:S01]  /*0040*/  BSSY B0, `(.L_x_0) ;  /* 0x000000f000007945 */ /* 0x000fe20003800000 */
[--C-:B0-----:R-:W-:Y:S02]  /*0050*/  SHF.R.U32.HI R0, RZ, 0x5, R6.reuse ;  /* 0x00000005ff007819 */ /* 0x101fe40000011606 */
[----:B------:R-:W-:-:S03]  /*0060*/  SHF.R.U32.HI R3, RZ, 0x7, R6 ;  /* 0x00000007ff037819 */ /* 0x000fc60000011606 */
[----:B------:R-:W0:Y:S04]  /*0070*/  SHFL.IDX PT, R2, R0, RZ, 0x1f ;  /* 0x00001fff00027589 */ /* 0x000e2800000e0000 */
[----:B------:R1:W2:Y:S01]  /*0080*/  SHFL.IDX PT, R5, R3, RZ, 0x1f ;  /* 0x00001fff03057589 */ /* 0x0002a200000e0000 */
[----:B0-----:R-:W-:-:S13]  /*0090*/  ISETP.NE.OR P0, PT, R2, RZ, !P0 ;  /* 0x000000ff0200720c */ /* 0x001fda0004705670 */
[----:B-12---:R-:W-:Y:S05]  /*00a0*/  @P0 BRA `(.L_x_1) ;  /* 0x0000000000200947 */ /* 0x006fea0003800000 */
[----:B------:R-:W-:Y:S02]  /*00b0*/  ULDC.64 UR4, c[0x0][0x198] ;  /* 0x0000660000047ab9 */ /* 0x000fe40000000a00 */
[----:B------:R-:W-:Y:S02]  /*00c0*/  UIADD3 UR6, UP0, UR4, 0xf0, URZ ;  /* 0x000000f004067890 */ /* 0x000fe4000ff1e03f */
[----:B------:R-:W-:Y:S02]  /*00d0*/  UIADD3 UR4, UP1, UR4, 0x1f0, URZ ;  /* 0x000001f004047890 */ /* 0x000fe4000ff3e03f */
[----:B------:R-:W-:Y:S02]  /*00e0*/  UIADD3.X UR7, URZ, UR5, URZ, UP0, !UPT ;  /* 0x000000053f077290 */ /* 0x000fe400087fe43f */
[----:B------:R-:W-:-:S07]  /*00f0*/  UIADD3.X UR5, URZ, UR5, URZ, UP1, !UPT ;  /* 0x000000053f057290 */ /* 0x000fce0008ffe43f */
[----:B------:R0:W-:Y:S02]  /*0100*/  UTMACCTL.PF [UR6] ;  /* 0x00000000060079b9 */ /* 0x0001e40008040000 */
[----:B------:R0:W-:Y:S02]  /*0110*/  UTMACCTL.PF [UR4] ;  /* 0x00000000040079b9 */ /* 0x0001e40008040000 */
[----:B0-----:R-:W-:Y:S01]  /*0120*/  NOP ;  /* 0x0000000000007918 */ /* 0x001fe20000000000 */
.L_x_1:
[----:B------:R-:W-:Y:S05]  /*0130*/  BSYNC B0 ;  /* 0x0000000000007941 */ /* 0x000fea0003800000 */
.L_x_0:
[----:B------:R-:W0:Y:S02]  /*0140*/  SHFL.IDX PT, R3, R0, RZ, 0x1f ;  /* 0x00001fff00037589 */ /* 0x000e2400000e0000 */
[----:B0-----:R-:W-:-:S13]  /*0150*/  ISETP.NE.AND P0, PT, R3, RZ, PT ;  /* 0x000000ff0300720c */ /* 0x001fda0003f05270 */
[----:B------:R-:W-:Y:S05]  /*0160*/  @P0 BRA `(.L_x_2) ;  /* 0x0000000000600947 */ /* 0x000fea0003800000 */
[----:B------:R-:W0:Y:S01]  /*0170*/  S2UR UR8, SR_CgaCtaId ;  /* 0x00000000000879c3 */ /* 0x000e220000008800 */
[----:B------:R-:W-:Y:S01]  /*0180*/  UMOV UR4, 0x400 ;  /* 0x0000040000047882 */ /* 0x000fe20000000000 */
[----:B------:R-:W-:Y:S01]  /*0190*/  UMOV UR5, 0x1 ;  /* 0x0000000100057882 */ /* 0x000fe20000000000 */
[----:B------:R-:W-:Y:S01]  /*01a0*/  UMOV UR6, 0x4 ;  /* 0x0000000400067882 */ /* 0x000fe20000000000 */
[----:B------:R-:W-:Y:S01]  /*01b0*/  ELECT P0, URZ, PT ;  /* 0x00000000003f782f */ /* 0x000fe20003800000 */
[----:B------:R-:W-:-:S04]  /*01c0*/  UIADD3 UR6, -UR6, 0x100000, URZ ;  /* 0x0010000006067890 */ /* 0x000fc8000fffe13f */
[----:B------:R-:W-:Y:S02]  /*01d0*/  USHF.L.U32 UR7, UR6, 0xb, URZ ;  /* 0x0000000b06077899 */ /* 0x000fe4000800063f */
[----:B------:R-:W-:Y:S02]  /*01e0*/  USHF.L.U32 UR6, UR6, 0x1, URZ ;  /* 0x0000000106067899 */ /* 0x000fe4000800063f */
[----:B0-----:R-:W-:Y:S02]  /*01f0*/  ULEA UR8, UR8, UR4, 0x18 ;  /* 0x0000000408087291 */ /* 0x001fe4000f8ec03f */
[----:B------:R-:W-:-:S04]  /*0200*/  UIADD3 UR4, -UR5, 0x100000, URZ ;  /* 0x0010000005047890 */ /* 0x000fc8000fffe13f */
[----:B------:R-:W-:Y:S02]  /*0210*/  USHF.L.U32 UR5, UR4, 0xb, URZ ;  /* 0x0000000b04057899 */ /* 0x000fe4000800063f */
[----:B------:R-:W-:Y:S01]  /*0220*/  USHF.L.U32 UR4, UR4, 0x1, URZ ;  /* 0x0000000104047899 */ /* 0x000fe2000800063f */
[----:B------:R-:W0:Y:S11]  /*0230*/  FENCE.VIEW.ASYNC.S ;  /* 0x00000000000073c6 */ /* 0x000e360000000000 */
[----:B0-----:R0:W1:Y:S01]  /*0240*/  SYNCS.EXCH.64 URZ, [UR8], UR4 ;  /* 0x00000004083f75b2 */ /* 0x0010620008000100 */
[----:B------:R0:W2:Y:S01]  /*0250*/  SYNCS.EXCH.64 URZ, [UR8+0x28], UR6 ;  /* 0x00002806083f75b2 */ /* 0x0000a20008000100 */
[----:B------:R0:W3:Y:S01]  /*0260*/  SYNCS.EXCH.64 URZ, [UR8+0x8], UR4 ;  /* 0x00000804083f75b2 */ /* 0x0000e20008000100 */
[----:B------:R0:W4:Y:S01]  /*0270*/  SYNCS.EXCH.64 URZ, [UR8+0x30], UR6 ;  /* 0x00003006083f75b2 */ /* 0x0001220008000100 */
[----:B------:R0:W0:Y:S01]  /*0280*/  SYNCS.EXCH.64 URZ, [UR8+0x10], UR4 ;  /* 0x00001004083f75b2 */ /* 0x0000220008000100 */
[----:B------:R0:W0:Y:S01]  /*0290*/  SYNCS.EXCH.64 URZ, [UR8+0x38], UR6 ;  /* 0x00003806083f75b2 */ /* 0x0000220008000100 */
[----:B------:R0:W0:Y:S01]  /*02a0*/  SYNCS.EXCH.64 URZ, [UR8+0x18], UR4 ;  /* 0x00001804083f75b2 */ /* 0x0000220008000100 */
[----:B------:R0:W0:Y:S01]  /*02b0*/  SYNCS.EXCH.64 URZ, [UR8+0x40], UR6 ;  /* 0x00004006083f75b2 */ /* 0x0000220008000100 */
[----:B------:R0:W0:Y:S01]  /*02c0*/  SYNCS.EXCH.64 URZ, [UR8+0x20], UR4 ;  /* 0x00002004083f75b2 */ /* 0x0000220008000100 */
[----:B------:R0:W0:Y:S01]  /*02d0*/  SYNCS.EXCH.64 URZ, [UR8+0x48], UR6 ;  /* 0x00004806083f75b2 */ /* 0x0000220008000100 */
[----:B------:R-:W-:Y:S01]  /*02e0*/  NOP ;  /* 0x0000000000007918 */ /* 0x000fe20000000000 */
.L_x_2:
[----:B------:R-:W-:Y:S01]  /*02f0*/  SHF.R.S32.HI R4, RZ, 0x1f, R6 ;  /* 0x0000001fff047819 */ /* 0x000fe20000011406 */
[----:B------:R-:W5:Y:S01]  /*0300*/  SHFL.IDX PT, R0, R0, RZ, 0x1f ;  /* 0x00001fff00007589 */ /* 0x000f6200000e0000 */
[----:B0-----:R-:W0:Y:S01]  /*0310*/  S2UR UR8, SR_CTAID.X ;  /* 0x00000000000879c3 */ /* 0x001e220000002500 */
[----:B------:R-:W-:Y:S02]  /*0320*/  ELECT P0, URZ, PT ;  /* 0x00000000003f782f */ /* 0x000fe40003800000 */
[----:B------:R-:W-:Y:S01]  /*0330*/  LEA.HI R4, R4, R6, RZ, 0x7 ;  /* 0x0000000604047211 */ /* 0x000fe200078f38ff */
[----:B------:R-:W-:Y:S01]  /*0340*/  ULDC UR4, c[0x0][0x150] ;  /* 0x0000540000047ab9 */ /* 0x000fe20000000800 */
[----:B------:R-:W-:Y:S01]  /*0350*/  SHF.R.S32.HI R8, RZ, 0x1f, R3 ;  /* 0x0000001fff087819 */ /* 0x000fe20000011403 */
[----:B------:R-:W-:Y:S01]  /*0360*/  NOP ;  /* 0x0000000000007918 */ /* 0x000fe20000000000 */
[----:B------:R-:W-:Y:S01]  /*0370*/  LOP3.LUT R4, R4, 0xffffff80, RZ, 0xc0, !PT ;  /* 0xffffff8004047812 */ /* 0x000fe200078ec0ff */
[----:B------:R-:W-:Y:S01]  /*0380*/  NOP ;  /* 0x0000000000007918 */ /* 0x000fe20000000000 */
[----:B------:R-:W-:Y:S01]  /*0390*/  LEA.HI R8, R8, R3, RZ, 0x2 ;  /* 0x0000000308087211 */ /* 0x000fe200078f10ff */
[----:B------:R-:W1:Y:S01]  /*03a0*/  LDC R10, c[0x0][0x144] ;  /* 0x00005100ff0a7b82 */ /* 0x000e620000000800 */
[----:B------:R-:W-:Y:S01]  /*03b0*/  ISETP.NE.AND P3, PT, R5, RZ, PT ;  /* 0x000000ff0500720c */ /* 0x000fe20003f65270 */
[----:B------:R-:W-:Y:S01]  /*03c0*/  IMAD.IADD R6, R6, 0x1, -R4 ;  /* 0x0000000106067824 */ /* 0x000fe200078e0a04 */
[----:B------:R-:W-:Y:S01]  /*03d0*/  LOP3.LUT R8, R8, 0x3ffffffc, RZ, 0xc0, !PT ;  /* 0x3ffffffc08087812 */ /* 0x000fe200078ec0ff */
[----:B------:R-:W2:Y:S03]  /*03e0*/  S2R R4, SR_CTAID.Y ;  /* 0x0000000000047919 */ /* 0x000ea60000002600 */
[----:B------:R-:W-:Y:S01]  /*03f0*/  SHF.R.S32.HI R7, RZ, 0x1f, R6 ;  /* 0x0000001fff077819 */ /* 0x000fe20000011406 */
[----:B------:R-:W-:Y:S01]  /*0400*/  IMAD.IADD R8, R3, 0x1, -R8 ;  /* 0x0000000103087824 */ /* 0x000fe200078e0a08 */
[----:B------:R-:W3:Y:S02]  /*0410*/  LDC R13, c[0x0][0x140] ;  /* 0x00005000ff0d7b82 */ /* 0x000ee40000000800 */
[----:B------:R-:W-:-:S02]  /*0420*/  LEA.HI R7, R7, R6, RZ, 0x3 ;  /* 0x0000000607077211 */ /* 0x000fc400078f18ff */
[----:B-----5:R-:W-:Y:S02]  /*0430*/  ISETP.NE.OR P0, PT, R0, RZ, !P0 ;  /* 0x000000ff0000720c */ /* 0x020fe40004705670 */
[--C-:B------:R-:W-:Y:S02]  /*0440*/  SHF.R.S32.HI R0, RZ, 0x3, R7.reuse ;  /* 0x00000003ff007819 */ /* 0x100fe40000011407 */
[----:B------:R-:W-:Y:S02]  /*0450*/  SHF.R.S32.HI R7, RZ, 0x1f, R7 ;  /* 0x0000001fff077819 */ /* 0x000fe40000011407 */
[----:B0-----:R-:W-:Y:S02]  /*0460*/  I2FP.F32.U32 R9, UR8 ;  /* 0x0000000800097c45 */ /* 0x001fe40008201000 */
[----:B------:R-:W-:-:S03]  /*0470*/  LEA.HI R7, R7, R0, RZ, 0x2 ;  /* 0x0000000007077211 */ /* 0x000fc600078f10ff */
[----:B------:R-:W-:Y:S01]  /*0480*/  FMUL R9, R9, UR4 ;  /* 0x0000000409097c20 */ /* 0x000fe20008400000 */
[----:B------:R-:W-:Y:S01]  /*0490*/  LOP3.LUT R7, R7, 0xfffffffc, RZ, 0xc0, !PT ;  /* 0xfffffffc07077812 */ /* 0x000fe200078ec0ff */
[----:B------:R-:W-:Y:S01]  /*04a0*/  VOTEU.ALL UP0, P0 ;  /* 0x00000000003f7886 */ /* 0x000fe20000000000 */
[----:B------:R-:W-:Y:S01]  /*04b0*/  ULDC UR4, c[0x0][0x154] ;  /* 0x0000550000047ab9 */ /* 0x000fe20000000800 */
[----:B------:R-:W-:Y:S02]  /*04c0*/  VOTEU.ALL UP1, P0 ;  /* 0x00000000003f7886 */ /* 0x000fe40000020000 */
[----:B------:R-:W0:Y:S01]  /*04d0*/  F2I.U32.TRUNC.NTZ R9, R9 ;  /* 0x0000000900097305 */ /* 0x000e22000020f000 */
[----:B------:R-:W-:Y:S01]  /*04e0*/  IMAD.IADD R7, R0, 0x1, -R7 ;  /* 0x0000000100077824 */ /* 0x000fe200078e0a07 */
[----:B------:R-:W5:Y:S01]  /*04f0*/  @!UP0 S2UR UR7, SR_CgaCtaId ;  /* 0x00000000000789c3 */ /* 0x000f620000008800 */
[----:B------:R-:W-:Y:S01]  /*0500*/  @!UP0 UMOV UR6, 0x400 ;  /* 0x0000040000068882 */ /* 0x000fe20000000000 */
[----:B---3--:R-:W-:Y:S01]  /*0510*/  ISETP.EQ.U32.AND P2, PT, R13, 0x1, PT ;  /* 0x000000010d00780c */ /* 0x008fe20003f42070 */
[----:B------:R-:W-:Y:S01]  /*0520*/  IMAD R8, R8, 0x4, R7 ;  /* 0x0000000408087824 */ /* 0x000fe200078e0207 */
[----:B--2---:R-:W-:-:S04]  /*0530*/  I2FP.F32.U32 R3, R4 ;  /* 0x0000000400037245 */ /* 0x004fc80000201000 */
[----:B------:R-:W-:Y:S01]  /*0540*/  LEA.HI R0, R8, R8, RZ, 0x1 ;  /* 0x0000000808007211 */ /* 0x000fe200078f08ff */
[----:B------:R-:W-:Y:S01]  /*0550*/  FMUL R12, R3, UR4 ;  /* 0x00000004030c7c20 */ /* 0x000fe20008400000 */
[----:B------:R-:W2:Y:S01]  /*0560*/  LDC R7, c[0x0][0x148] ;  /* 0x00005200ff077b82 */ /* 0x000ea20000000800 */
[----:B------:R-:W-:Y:S01]  /*0570*/  UMOV UR4, 0x20 ;  /* 0x0000002000047882 */ /* 0x000fe20000000000 */
[----:B------:R-:W-:Y:S01]  /*0580*/  LOP3.LUT R11, R0, 0xfffffffe, RZ, 0xc0, !PT ;  /* 0xfffffffe000b7812 */ /* 0x000fe200078ec0ff */
[----:B0-----:R-:W-:Y:S01]  /*0590*/  IMAD.MOV R15, RZ, RZ, -R9 ;  /* 0x000000ffff0f7224 */ /* 0x001fe200078e0a09 */
[----:B------:R-:W-:Y:S01]  /*05a0*/  SHF.R.S32.HI R9, RZ, 0x1f, R2 ;  /* 0x0000001fff097819 */ /* 0x000fe20000011402 */
[----:B------:R-:W0:Y:S01]  /*05b0*/  F2I.U32.TRUNC.NTZ R12, R12 ;  /* 0x0000000c000c7305 */ /* 0x000e22000020f000 */
[----:B------:R-:W-:-:S04]  /*05c0*/  @!UP0 UIADD3 UR4, -UR4, 0x100000, URZ ;  /* 0x0010000004048890 */ /* 0x000fc8000fffe13f */
[----:B------:R-:W-:Y:S02]  /*05d0*/  @!UP0 USHF.L.U32 UR5, UR4, 0xb, URZ ;  /* 0x0000000b04058899 */ /* 0x000fe4000800063f */
[----:B------:R-:W-:Y:S01]  /*05e0*/  @!UP0 USHF.L.U32 UR4, UR4, 0x1, URZ ;  /* 0x0000000104048899 */ /* 0x000fe2000800063f */
[----:B-1----:R-:W-:Y:S01]  /*05f0*/  IMAD R3, R10, R15, UR8 ;  /* 0x000000080a037e24 */ /* 0x002fe2000f8e020f */
[----:B------:R-:W-:Y:S01]  /*0600*/  LEA.HI R9, R9, R2, RZ, 0x2 ;  /* 0x0000000209097211 */ /* 0x000fe200078f10ff */
[C---:B------:R-:W-:Y:S02]  /*0610*/  IMAD.IADD R0, R8.reuse, 0x1, -R11 ;  /* 0x0000000108007824 */ /* 0x040fe400078e0a0b */
[----:B------:R-:W-:Y:S01]  /*0620*/  IMAD.SHL.U32 R11, R8, 0x4, RZ ;  /* 0x00000004080b7824 */ /* 0x000fe200078e00ff */
[----:B------:R-:W-:Y:S02]  /*0630*/  LOP3.LUT R9, R9, 0xfffffffc, RZ, 0xc0, !PT ;  /* 0xfffffffc09097812 */ /* 0x000fe400078ec0ff */
[----:B------:R-:W-:Y:S01]  /*0640*/  ISETP.NE.AND P4, PT, R0, R3, PT ;  /* 0x000000030000720c */ /* 0x000fe20003f85270 */
[----:B-----5:R-:W-:Y:S01]  /*0650*/  @!UP0 ULEA UR6, UR7, UR6, 0x18 ;  /* 0x0000000607068291 */ /* 0x020fe2000f8ec03f */
[----:B------:R-:W-:Y:S01]  /*0660*/  LOP3.LUT R16, R8, 0xc, R11, 0x78, !PT ;  /* 0x0000000c08107812 */ /* 0x000fe200078e780b */
[----:B------:R-:W-:Y:S01]  /*0670*/  IMAD.IADD R0, R2, 0x1, -R9 ;  /* 0x0000000102007824 */ /* 0x000fe200078e0a09 */
[----:B------:R-:W-:Y:S01]  /*0680*/  VOTEU.ALL UP0, P0 ;  /* 0x00000000003f7886 */ /* 0x000fe20000000000 */
[----:B------:R-:W-:Y:S01]  /*0690*/  LOP3.LUT P0, RZ, R6, 0x7, RZ, 0xc0, !PT ;  /* 0x0000000706ff7812 */ /* 0x000fe2000780c0ff */
[----:B0-----:R-:W-:-:S02]  /*06a0*/  IMAD.MOV R14, RZ, RZ, -R12 ;  /* 0x000000ffff0e7224 */ /* 0x001fc400078e0a0c */
[----:B------:R-:W-:Y:S01]  /*06b0*/  ISETP.NE.AND P1, PT, R0, 0x3, PT ;  /* 0x000000030000780c */ /* 0x000fe20003f25270 */
[----:B------:R-:W-:Y:S01]  /*06c0*/  VIADD R6, R5, 0xffffffff ;  /* 0xffffffff05067836 */ /* 0x000fe20000000000 */
[----:B------:R-:W-:Y:S01]  /*06d0*/  ISETP.LT.U32.AND P0, PT, R16, 0x2, !P0 ;  /* 0x000000021000780c */ /* 0x000fe20004701070 */
[----:B--2---:R-:W-:Y:S01]  /*06e0*/  IMAD R9, R7, R14, R4 ;  /* 0x0000000e07097224 */ /* 0x004fe200078e0204 */
[----:B------:R-:W-:Y:S01]  /*06f0*/  ISETP.EQ.OR P1, PT, R0, RZ, !P1 ;  /* 0x000000ff0000720c */ /* 0x000fe20004f22670 */
[----:B------:R-:W0:Y:S02]  /*0700*/  FENCE.VIEW.ASYNC.S ;  /* 0x00000000000073c6 */ /* 0x000e240000000000 */
[----:B0-----:R0:W1:Y:S01]  /*0710*/  @!UP0 SYNCS.EXCH.64 URZ, [UR6+0x60], UR4 ;  /* 0x00006004063f85b2 */ /* 0x0010620008000100 */
[----:B------:R-:W-:Y:S02]  /*0720*/  @P4 LEA.HI R2, R16, R16, RZ, 0x1 ;  /* 0x0000001010024211 */ /* 0x000fe400078f08ff */
[----:B------:R-:W-:-:S02]  /*0730*/  ISETP.EQ.AND P1, PT, R5, RZ, P1 ;  /* 0x000000ff0500720c */ /* 0x000fc40000f22270 */
[----:B------:R-:W-:Y:S02]  /*0740*/  @P4 SHF.R.S32.HI R2, RZ, 0x1, R2 ;  /* 0x00000001ff024819 */ /* 0x000fe40000011402 */
[----:B------:R-:W-:Y:S02]  /*0750*/  ISETP.GE.U32.AND P6, PT, R6, 0x2, PT ;  /* 0x000000020600780c */ /* 0x000fe40003fc6070 */
[----:B------:R-:W-:Y:S01]  /*0760*/  @P4 ISETP.NE.AND P5, PT, R2, R9, PT ;  /* 0x000000090200420c */ /* 0x000fe20003fa5270 */
[----:B------:R-:W-:Y:S01]  /*0770*/  IMAD.MOV.U32 R2, RZ, RZ, 0x1 ;  /* 0x00000001ff027424 */ /* 0x000fe200078e00ff */
[----:B------:R-:W-:Y:S02]  /*0780*/  SEL R9, RZ, 0x1, !P0 ;  /* 0x00000001ff097807 */ /* 0x000fe40004000000 */
[----:B------:R-:W-:Y:S02]  /*0790*/  @P4 SEL R2, RZ, 0x1, P5 ;  /* 0x00000001ff024807 */ /* 0x000fe40002800000 */
[----:B------:R-:W-:Y:S01]  /*07a0*/  SEL R17, RZ, 0x1, !P1 ;  /* 0x00000001ff117807 */ /* 0x000fe20004800000 */
[----:B------:R0:W2:Y:S01]  /*07b0*/  @!UP1 SYNCS.EXCH.64 URZ, [UR6+0x68], UR4 ;  /* 0x00006804063f95b2 */ /* 0x0000a20008000100 */
[----:B------:R-:W-:Y:S01]  /*07c0*/  LOP3.LUT R2, R2, R9, RZ, 0xc0, !PT ;  /* 0x0000000902027212 */ /* 0x000fe200078ec0ff */
[----:B------:R-:W-:Y:S01]  /*07d0*/  NOP ;  /* 0x0000000000007918 */ /* 0x000fe20000000000 */
[----:B------:R-:W-:Y:S01]  /*07e0*/  SEL R17, R17, 0x2, P6 ;  /* 0x0000000211117807 */ /* 0x000fe20003000000 */
[----:B------:R-:W-:Y:S06]  /*07f0*/  @!P2 BRA `(.L_x_3) ;  /* 0x000000000008a947 */ /* 0x000fec0003800000 */
[----:B-12-4-:R-:W-:Y:S01]  /*0800*/  UCGABAR_ARV ;  /* 0x00000000000079c7 */ /* 0x016fe20008000000 */
[----:B------:R-:W-:Y:S05]  /*0810*/  BRA `(.L_x_4) ;  /* 0x0000000000047947 */ /* 0x000fea0003800000 */
.L_x_3:
[----:B-12-4-:R-:W-:Y:S01]  /*0820*/  NOP ;  /* 0x0000000000007918 */ /* 0x016fe20000000000 */
.L_x_4:
[----:B------:R-:W1:Y:S01]  /*0830*/  LDC R8, c[0x0][0x65c] ;  /* 0x00019700ff087b82 */ /* 0x000e620000000800 */
[----:B------:R-:W-:Y:S01]  /*0840*/  IMAD.MOV.U32 R9, RZ, RZ, RZ ;  /* 0x000000ffff097224 */ /* 0x000fe200078e00ff */
[----:B-1----:R-:W-:Y:S01]  /*0850*/  ISETP.NE.AND P1, PT, R8, 0x1, PT ;  /* 0x000000010800780c */ /* 0x002fe20003f25270 */
[----:B------:R-:W-:-:S12]  /*0860*/  IMAD.U32 R8, RZ, RZ, UR8 ;  /* 0x00000008ff087e24 */ /* 0x000fd8000f8e00ff */
[----:B------:R-:W1:Y:S01]  /*0870*/  @P1 LDC R11, c[0x0][0x10] ;  /* 0x00000400ff0b1b82 */ /* 0x000e620000000800 */
[----:B------:R-:W-:Y:S02]  /*0880*/  @P1 IMAD.MOV.U32 R5, RZ, RZ, RZ ;  /* 0x000000ffff051224 */ /* 0x000fe400078e00ff */
[----:B------:R-:W-:-:S05]  /*0890*/  @P1 IMAD.MOV.U32 R15, RZ, RZ, RZ ;  /* 0x000000ffff0f1224 */ /* 0x000fca00078e00ff */
[----:B------:R-:W2:Y:S01]  /*08a0*/  @!P1 LDC R13, c[0x0][0xc] ;  /* 0x00000300ff0d9b82 */ /* 0x000ea20000000800 */
[----:B-1----:R-:W-:-:S04]  /*08b0*/  @P1 IMAD.WIDE.U32 R10, R11, UR8, R4 ;  /* 0x000000080b0a1c25 */ /* 0x002fc8000f8e0004 */
[----:B------:R-:W-:Y:S02]  /*08c0*/  @P1 IMAD.MOV.U32 R19, RZ, RZ, R10 ;  /* 0x000000ffff131224 */ /* 0x000fe400078e000a */
[----:B------:R-:W-:Y:S02]  /*08d0*/  @P1 IMAD.IADD R18, R11, 0x1, R15 ;  /* 0x000000010b121824 */ /* 0x000fe400078e020f */
[----:B--2---:R-:W-:-:S04]  /*08e0*/  @!P1 IMAD.WIDE.U32 R8, R4, R13, R8 ;  /* 0x0000000d04089225 */ /* 0x004fc800078e0008 */
[----:B------:R-:W-:Y:S02]  /*08f0*/  @!P1 IMAD.MOV.U32 R19, RZ, RZ, R8 ;  /* 0x000000ffff139224 */ /* 0x000fe400078e0008 */
[----:B------:R-:W-:Y:S01]  /*0900*/  @!P1 IMAD.MOV.U32 R18, RZ, RZ, R9 ;  /* 0x000000ffff129224 */ /* 0x000fe200078e0009 */
[----:B------:R-:W-:Y:S06]  /*0910*/  @!P2 BRA `(.L_x_5) ;  /* 0x00000000000ca947 */ /* 0x000fec0003800000 */
[----:B------:R-:W-:Y:S01]  /*0920*/  UCGABAR_WAIT ;  /* 0x0000000000007dc7 */ /* 0x000fe20008000000 */
[----:B------:R-:W-:Y:S01]  /*0930*/  CCTL.IVALL ;  /* 0x00000000ff00798f */ /* 0x000fe20002000000 */
[----:B------:R-:W-:Y:S05]  /*0940*/  BRA `(.L_x_6) ;  /* 0x0000000000047947 */ /* 0x000fea0003800000 */
.L_x_5:
[----:B------:R-:W-:Y:S06]  /*0950*/  BAR.SYNC.DEFER_BLOCKING 0x0 ;  /* 0x0000000000007b1d */ /* 0x000fec0000010000 */
.L_x_6:
[----:B------:R-:W-:Y:S05]  /*0960*/  @!P3 BRA `(.L_x_7) ;  /* 0x000000b4006cb947 */ /* 0x000fea0003800000 */
[----:B------:R-:W-:-:S13]  /*0970*/  ISETP.GT.U32.AND P0, PT, R6, 0x1, PT ;  /* 0x000000010600780c */ /* 0x000fda0003f04070 */
[----:B0-----:R-:W-:Y:S05]  /*0980*/  @P0 EXIT ;  /* 0x000000000000094d */ /* 0x001fea0003800000 */
[----:B------:R-:W-:Y:S01]  /*0990*/  IMAD.MOV.U32 R6, RZ, RZ, -0x1 ;  /* 0xffffffffff067424 */ /* 0x000fe200078e00ff */
[----:B------:R-:W-:Y:S01]  /*09a0*/  ULDC.64 UR4, c[0x0][0x650] ;  /* 0x0001940000047ab9 */ /* 0x000fe20000000a00 */
[----:B------:R-:W-:Y:S01]  /*09b0*/  PRMT R0, RZ, 0x7610, R0 ;  /* 0x00007610ff007816 */ /* 0x000fe20000000000 */
[----:B------:R-:W-:Y:S01]  /*09c0*/  IMAD.MOV.U32 R23, RZ, RZ, -0x1 ;  /* 0xffffffffff177424 */ /* 0x000fe200078e00ff */
[----:B------:R-:W-:Y:S01]  /*09d0*/  ISETP.GE.U32.AND P0, PT, R19, UR4, PT ;  /* 0x0000000413007c0c */ /* 0x000fe2000bf06070 */
[----:B------:R0:W-:Y:S01]  /*09e0*/  STL [R1], R6 ;  /* 0x0000000601007387 */ /* 0x0001e20000100800 */
[----:B------:R-:W-:Y:S02]  /*09f0*/  IMAD.MOV.U32 R22, RZ, RZ, -0x1 ;  /* 0xffffffffff167424 */ /* 0x000fe400078e00ff */
[----:B------:R-:W-:-:S13]  /*0a00*/  ISETP.GE.U32.AND.EX P0, PT, R18, UR5, PT, P0 ;  /* 0x0000000512007c0c */ /* 0x000fda000bf06100 */
[----:B0-----:R-:W-:Y:S05]  /*0a10*/  @P0 BRA `(.L_x_8) ;  /* 0x0000000400380947 */ /* 0x001fea0003800000 */
[----:B------:R-:W0:Y:S01]  /*0a20*/  LDC.64 R20, c[0x0][0x628] ;  /* 0x00018a00ff147b82 */ /* 0x000e220000000a00 */
[----:B------:R-:W-:Y:S02]  /*0a30*/  IMAD.MOV.U32 R8, RZ, RZ, R19 ;  /* 0x000000ffff087224 */ /* 0x000fe400078e0013 */
[----:B------:R-:W-:-:S05]  /*0a40*/  IMAD.MOV.U32 R9, RZ, RZ, R18 ;  /* 0x000000ffff097224 */ /* 0x000fca00078e0012 */
[----:B------:R-:W1:Y:S08]  /*0a50*/  LDC R6, c[0x0][0x630] ;  /* 0x00018c00ff067b82 */ /* 0x000e700000000800 */
[----:B------:R-:W2:Y:S01]  /*0a60*/  LDC.64 R22, c[0x0][0x620] ;  /* 0x00018800ff167b82 */ /* 0x000ea20000000a00 */
[----:B0-----:R-:W-:-:S04]  /*0a70*/  ISETP.NE.U32.AND P0, PT, R20, RZ, PT ;  /* 0x000000ff1400720c */ /* 0x001fc80003f05070 */
[----:B------:R-:W-:-:S13]  /*0a80*/  ISETP.NE.AND.EX P0, PT, R21, RZ, PT, P0 ;  /* 0x000000ff1500720c */ /* 0x000fda0003f05300 */
[----:B-12---:R-:W-:Y:S05]  /*0a90*/  @!P0 BRA `(.L_x_9) ;  /* 0x0000000000288947 */ /* 0x006fea0003800000 */
[----:B------:R-:W0:Y:S02]  /*0aa0*/  LDC R0, c[0x0][0x634] ;  /* 0x00018d00ff007b82 */ /* 0x000e240000000800 */
[----:B0-----:R-:W-:-:S05]  /*0ab0*/  IADD3 R13, P0, R19, R0, RZ ;  /* 0x00000000130d7210 */ /* 0x001fca0007f1e0ff */
[----:B------:R-:W-:-:S04]  /*0ac0*/  IMAD.X R15, RZ, RZ, R18, P0 ;  /* 0x000000ffff0f7224 */ /* 0x000fc800000e0612 */
[----:B------:R-:W-:-:S04]  /*0ad0*/  IMAD.WIDE.U32 R8, R15, R20, RZ ;  /* 0x000000140f087225 */ /* 0x000fc800078e00ff */
[----:B------:R-:W-:-:S04]  /*0ae0*/  IMAD.WIDE.U32 R10, P0, R13, R21, R8 ;  /* 0x000000150d0a7225 */ /* 0x000fc80007800008 */
[----:B------:R-:W-:-:S04]  /*0af0*/  IMAD.WIDE.U32 R8, R13, R20, RZ ;  /* 0x000000140d087225 */ /* 0x000fc800078e00ff */
[----:B------:R-:W-:Y:S01]  /*0b00*/  IMAD.X R13, RZ, RZ, RZ, P0 ;  /* 0x000000ffff0d7224 */ /* 0x000fe200000e06ff */
[----:B------:R-:W-:Y:S01]  /*0b10*/  IADD3 RZ, P0, R9, R10, RZ ;  /* 0x0000000a09ff7210 */ /* 0x000fe20007f1e0ff */
[----:B------:R-:W-:-:S04]  /*0b20*/  IMAD.MOV.U32 R12, RZ, RZ, R11 ;  /* 0x000000ffff0c7224 */ /* 0x000fc800078e000b */
[----:B------:R-:W-:-:S08]  /*0b30*/  IMAD.WIDE.U32.X R8, R15, R21, R12, P0 ;  /* 0x000000150f087225 */ /* 0x000fd000000e040c */
.L_x_9:
[----:B------:R-:W0:Y:S01]  /*0b40*/  LDC.64 R20, c[0x0][0x640] ;  /* 0x00019000ff147b82 */ /* 0x000e220000000a00 */
[-C--:B------:R-:W-:Y:S01]  /*0b50*/  SHF.R.U64 R26, R8, R6.reuse, R9 ;  /* 0x00000006081a7219 */ /* 0x080fe20000001209 */
[----:B------:R-:W-:Y:S01]  /*0b60*/  IMAD.MOV.U32 R8, RZ, RZ, R19 ;  /* 0x000000ffff087224 */ /* 0x000fe200078e0013 */
[----:B------:R-:W-:Y:S01]  /*0b70*/  SHF.R.U32.HI R0, RZ, R6, R9 ;  /* 0x00000006ff007219 */ /* 0x000fe20000011609 */
[----:B------:R-:W-:Y:S01]  /*0b80*/  IMAD R28, R7, R14, R4 ;  /* 0x0000000e071c7224 */ /* 0x000fe200078e0204 */
[----:B------:R-:W-:-:S03]  /*0b90*/  IADD3 R5, P0, RZ, -R26, RZ ;  /* 0x8000001aff057210 */ /* 0x000fc60007f1e0ff */
[----:B------:R-:W1:Y:S02]  /*0ba0*/  LDC R10, c[0x0][0x618] ;  /* 0x00018600ff0a7b82 */ /* 0x000e640000000800 */
[----:B------:R-:W-:-:S04]  /*0bb0*/  IMAD.X R9, RZ, RZ, ~R0, P0 ;  /* 0x000000ffff097224 */ /* 0x000fc800000e0e00 */
[-C--:B------:R-:W-:Y:S02]  /*0bc0*/  IMAD R0, R9, R22.reuse, RZ ;  /* 0x0000001609007224 */ /* 0x080fe400078e02ff */
[----:B------:R-:W2:Y:S01]  /*0bd0*/  LDC R11, c[0x0][0x608] ;  /* 0x00018200ff0b7b82 */ /* 0x000ea20000000800 */
[----:B------:R-:W-:Y:S02]  /*0be0*/  IMAD.MOV.U32 R9, RZ, RZ, R18 ;  /* 0x000000ffff097224 */ /* 0x000fe400078e0012 */
[----:B------:R-:W-:-:S05]  /*0bf0*/  IMAD.WIDE.U32 R8, R5, R22, R8 ;  /* 0x0000001605087225 */ /* 0x000fca00078e0008 */
[----:B------:R-:W3:Y:S01]  /*0c00*/  LDC R12, c[0x0][0x658] ;  /* 0x00019600ff0c7b82 */ /* 0x000ee20000000800 */
[----:B------:R-:W-:Y:S01]  /*0c10*/  IMAD R5, R5, R23, R0 ;  /* 0x0000001705057224 */ /* 0x000fe200078e0200 */
[----:B0-----:R-:W-:Y:S01]  /*0c20*/  ISETP.NE.U32.AND P0, PT, R20, RZ, PT ;  /* 0x000000ff1400720c */ /* 0x001fe20003f05070 */
[----:B------:R-:W-:Y:S02]  /*0c30*/  IMAD.MOV.U32 R23, RZ, RZ, 0x1 ;  /* 0x00000001ff177424 */ /* 0x000fe400078e00ff */
[----:B------:R-:W-:Y:S01]  /*0c40*/  IMAD.IADD R5, R9, 0x1, R5 ;  /* 0x0000000109057824 */ /* 0x000fe200078e0205 */
[----:B------:R-:W-:Y:S01]  /*0c50*/  ISETP.NE.AND.EX P0, PT, R21, RZ, PT, P0 ;  /* 0x000000ff1500720c */ /* 0x000fe20003f05300 */
[----:B------:R-:W-:Y:S01]  /*0c60*/  IMAD.MOV.U32 R9, RZ, RZ, -0x1 ;  /* 0xffffffffff097424 */ /* 0x000fe200078e00ff */
[----:B------:R-:W0:Y:S02]  /*0c70*/  LDC R15, c[0x0][0x600] ;  /* 0x00018000ff0f7b82 */ /* 0x000e240000000800 */
[----:B-1----:R-:W-:-:S02]  /*0c80*/  SHF.R.U64 R13, R8, R10, R5 ;  /* 0x0000000a080d7219 */ /* 0x002fc40000001205 */
[----:B------:R-:W-:-:S04]  /*0c90*/  SHF.R.U32.HI R0, RZ, R10, R5 ;  /* 0x0000000aff007219 */ /* 0x000fc80000011605 */
[----:B------:R-:W1:Y:S01]  /*0ca0*/  LDC R22, c[0x0][0x648] ;  /* 0x00019200ff167b82 */ /* 0x000e620000000800 */
[-CC-:B--2---:R-:W-:Y:S02]  /*0cb0*/  SHF.R.U64 R27, R13, R11.reuse, R0.reuse ;  /* 0x0000000b0d1b7219 */ /* 0x184fe40000001200 */
[----:B------:R-:W-:-:S05]  /*0cc0*/  SHF.R.U32.HI R5, RZ, R11, R0 ;  /* 0x0000000bff057219 */ /* 0x000fca0000011600 */
[----:B------:R-:W2:Y:S01]  /*0cd0*/  LDC R24, c[0x0][0x638] ;  /* 0x00018e00ff187b82 */ /* 0x000ea20000000800 */
[-CC-:B---3--:R-:W-:Y:S02]  /*0ce0*/  SHF.R.U64 R14, R27, R12.reuse, R5.reuse ;  /* 0x0000000c1b0e7219 */ /* 0x188fe40000001205 */
[-C--:B------:R-:W-:Y:S02]  /*0cf0*/  SHF.L.U32 R0, R9, R12.reuse, RZ ;  /* 0x0000000c09007219 */ /* 0x080fe400000006ff */
[----:B------:R-:W-:Y:S01]  /*0d00*/  SHF.R.U32.HI R5, RZ, R12, R5 ;  /* 0x0000000cff057219 */ /* 0x000fe20000011605 */
[----:B------:R-:W-:Y:S01]  /*0d10*/  IMAD.MOV.U32 R4, RZ, RZ, R14 ;  /* 0x000000ffff047224 */ /* 0x000fe200078e000e */
[----:B------:R-:W-:Y:S01]  /*0d20*/  LOP3.LUT R10, RZ, R0, RZ, 0x33, !PT ;  /* 0x00000000ff0a7212 */ /* 0x000fe200078e33ff */
[----:B------:R-:W3:Y:S01]  /*0d30*/  LDC R25, c[0x0][0x610] ;  /* 0x00018400ff197b82 */ /* 0x000ee20000000800 */
[----:B------:R-:W-:Y:S05]  /*0d40*/  @!P0 BRA `(.L_x_10) ;  /* 0x0000000000288947 */ /* 0x000fea0003800000 */
[----:B------:R-:W4:Y:S02]  /*0d50*/  LDC R9, c[0x0][0x64c] ;  /* 0x00019300ff097b82 */ /* 0x000f240000000800 */
[----:B----4-:R-:W-:-:S05]  /*0d60*/  IADD3 R9, P0, R14, R9, RZ ;  /* 0x000000090e097210 */ /* 0x010fca0007f1e0ff */
        /* <DEDUP_REMOVED lines=8> */
.L_x_10:
[----:B-1----:R-:W-:Y:S01]  /*0df0*/  SHF.R.U64 R4, R4, R22, R5 ;  /* 0x0000001604047219 */ /* 0x002fe20000001205 */
[----:B0-----:R-:W-:Y:S01]  /*0e00*/  VIADD R6, R15, 0xffffffff ;  /* 0xffffffff0f067836 */ /* 0x001fe20000000000 */
[----:B------:R-:W-:Y:S01]  /*0e10*/  SHF.L.U32 R0, R23, R12, RZ ;  /* 0x0000000c17007219 */ /* 0x000fe200000006ff */
[----:B------:R-:W-:Y:S01]  /*0e20*/  IMAD.MOV.U32 R22, RZ, RZ, R26 ;  /* 0x000000ffff167224 */ /* 0x000fe200078e001a */
[----:B------:R-:W-:Y:S01]  /*0e30*/  LOP3.LUT R5, R27, R10, RZ, 0xc0, !PT ;  /* 0x0000000a1b057212 */ /* 0x000fe200078ec0ff */
[----:B------:R-:W-:Y:S01]  /*0e40*/  IMAD.MOV R7, RZ, RZ, -R4 ;  /* 0x000000ffff077224 */ /* 0x000fe200078e0a04 */
[----:B------:R-:W-:Y:S02]  /*0e50*/  SEL R3, R3, R28, !P1 ;  /* 0x0000001c03037207 */ /* 0x000fe40004800000 */
[----:B------:R-:W-:Y:S01]  /*0e60*/  LOP3.LUT R6, R13, R6, RZ, 0xc0, !PT ;  /* 0x000000060d067212 */ /* 0x000fe200078ec0ff */
[----:B------:R-:W-:Y:S02]  /*0e70*/  IMAD R4, R0, R4, R5 ;  /* 0x0000000400047224 */ /* 0x000fe400078e0205 */
[----:B--2---:R-:W-:-:S02]  /*0e80*/  IMAD R0, R7, R24, R14 ;  /* 0x0000001807007224 */ /* 0x004fc400078e020e */
[----:B---3--:R-:W-:Y:S02]  /*0e90*/  IMAD R3, R4, R25, R3 ;  /* 0x0000001904037224 */ /* 0x008fe400078e0203 */
[----:B------:R-:W-:Y:S02]  /*0ea0*/  IMAD.MOV.U32 R5, RZ, RZ, 0x1 ;  /* 0x00000001ff057424 */ /* 0x000fe400078e00ff */
[----:B------:R-:W-:-:S03]  /*0eb0*/  IMAD R4, R0, R15, R6 ;  /* 0x0000000f00047224 */ /* 0x000fc600078e0206 */
[----:B------:R-:W-:Y:S02]  /*0ec0*/  PRMT R0, R5, 0x7610, R0 ;  /* 0x0000761005007816 */ /* 0x000fe40000000000 */
[----:B------:R-:W-:Y:S02]  /*0ed0*/  SEL R5, R4, R3, !P1 ;  /* 0x0000000304057207 */ /* 0x000fe40004800000 */
[----:B------:R-:W-:-:S03]  /*0ee0*/  SEL R23, R3, R4, !P1 ;  /* 0x0000000403177207 */ /* 0x000fc60004800000 */
[----:B------:R0:W-:Y:S04]  /*0ef0*/  STL [R1], R5 ;  /* 0x0000000501007387 */ /* 0x0001e80000100800 */
.L_x_8:
[----:B------:R-:W-:-:S08]  /*0f00*/  NOP ;  /* 0x0000000000007918 */ /* 0x000fd00000000000 */
[----:B------:R-:W1:Y:S02]  /*0f10*/  USETMAXREG.TRY_ALLOC.CTAPOOL UP0, 0xe8 ;  /* 0x000000e8000079c8 */ /* 0x000e640008000600 */
[----:B-1----:R-:W-:-:S13]  /*0f20*/  PLOP3.LUT P0, PT, PT, PT, UP0, 0x80, 0x0 ;  /* 0x000000000000781c */ /* 0x002fda0003f0f008 */
[----:B------:R-:W-:Y:S05]  /*0f30*/  @!P0 BRA `(.L_x_8) ;  /* 0xfffffffc00f08947 */ /* 0x000fea000383ffff */
[----:B------:R-:W-:Y:S01]  /*0f40*/  ULDC.64 UR4, c[0x0][0x598] ;  /* 0x0001660000047ab9 */ /* 0x000fe20000000a00 */
[----:B------:R-:W-:Y:S01]  /*0f50*/  ULDC.64 UR36, c[0x0][0x208] ;  /* 0x0000820000247ab9 */ /* 0x000fe20000000a00 */
[----:B------:R-:W-:-:S04]  /*0f60*/  ISETP.NE.U32.AND P0, PT, RZ, UR4, PT ;  /* 0x00000004ff007c0c */ /* 0x000fc8000bf05070 */
[----:B------:R-:W-:-:S13]  /*0f70*/  ISETP.NE.AND.EX P0, PT, RZ, UR5, PT, P0 ;  /* 0x00000005ff007c0c */ /* 0x000fda000bf05300 */
[----:B------:R-:W-:Y:S05]  /*0f80*/  @!P0 BRA `(.L_x_11) ;  /* 0x00000000001c8947 */ /* 0x000fea0003800000 */
[----:B0-----:R-:W0:Y:S02]  /*0f90*/  LDC.64 R4, c[0x0][0x598] ;  /* 0x00016600ff047b82 */ /* 0x001e240000000a00 */
[----:B0-----:R-:W2:Y:S02]  /*0fa0*/  LDG.E.64 R4, desc[UR36][R4.64] ;  /* 0x0000002404047981 */ /* 0x001ea4000c1e1b00 */
[----:B--2---:R-:W-:-:S04]  /*0fb0*/  ISETP.NE.U32.AND P0, PT, R4, RZ, PT ;  /* 0x000000ff0400720c */ /* 0x004fc80003f05070 */
[----:B------:R-:W-:-:S13]  /*0fc0*/  ISETP.NE.AND.EX P0, PT, R5, RZ, PT, P0 ;  /* 0x000000ff0500720c */ /* 0x000fda0003f05300 */
[----:B------:R-:W-:Y:S05]  /*0fd0*/  @!P0 BRA `(.L_x_11) ;  /* 0x0000000000088947 */ /* 0x000fea0003800000 */
[----:B------:R0:W5:Y:S01]  /*0fe0*/  LD.E R186, desc[UR36][R4.64] ;  /* 0x0000002404ba7980 */ /* 0x000162000c101900 */
[----:B------:R-:W-:Y:S05]  /*0ff0*/  BRA `(.L_x_12) ;  /* 0x0000000000247947 */ /* 0x000fea0003800000 */
.L_x_11:
[----:B------:R-:W-:Y:S02]  /*1000*/  ULDC.64 UR4, c[0x0][0x588] ;  /* 0x0001620000047ab9 */ /* 0x000fe40000000a00 */
[----:B------:R-:W-:-:S04]  /*1010*/  ISETP.NE.U32.AND P0, PT, RZ, UR4, PT ;  /* 0x00000004ff007c0c */ /* 0x000fc8000bf05070 */
[----:B------:R-:W-:-:S13]  /*1020*/  ISETP.NE.AND.EX P0, PT, RZ, UR5, PT, P0 ;  /* 0x00000005ff007c0c */ /* 0x000fda000bf05300 */
[----:B------:R-:W-:Y:S05]  /*1030*/  @!P0 BRA `(.L_x_13) ;  /* 0x00000000000c8947 */ /* 0x000fea0003800000 */
[----:B------:R-:W1:Y:S02]  /*1040*/  LDC.64 R186, c[0x0][0x588] ;  /* 0x00016200ffba7b82 */ /* 0x000e640000000a00 */
[----:B-1----:R1:W5:Y:S01]  /*1050*/  LDG.E R186, desc[UR36][R186.64] ;  /* 0x00000024baba7981 */ /* 0x002362000c1e1900 */
[----:B------:R-:W-:Y:S05]  /*1060*/  BRA `(.L_x_12) ;  /* 0x0000000000087947 */ /* 0x000fea0003800000 */
.L_x_13:
[----:B------:R-:W-:Y:S02]  /*1070*/  ULDC UR4, c[0x0][0x580] ;  /* 0x0001600000047ab9 */ /* 0x000fe40000000800 */
[----:B------:R-:W-:-:S07]  /*1080*/  IMAD.U32 R186, RZ, RZ, UR4 ;  /* 0x00000004ffba7e24 */ /* 0x000fce000f8e00ff */
.L_x_12:
[----:B------:R-:W-:Y:S02]  /*1090*/  ULDC.64 UR4, c[0x0][0x5a0] ;  /* 0x0001680000047ab9 */ /* 0x000fe40000000a00 */
        /* <DEDUP_REMOVED lines=10> */
.L_x_14:
[----:B------:R-:W-:Y:S02]  /*1140*/  ULDC.64 UR4, c[0x0][0x590] ;  /* 0x0001640000047ab9 */ /* 0x000fe40000000a00 */
[----:B------:R-:W-:-:S04]  /*1150*/  ISETP.NE.U32.AND P0, PT, RZ, UR4, PT ;  /* 0x00000004ff007c0c */ /* 0x000fc8000bf05070 */
[----:B------:R-:W-:-:S13]  /*1160*/  ISETP.NE.AND.EX P0, PT, RZ, UR5, PT, P0 ;  /* 0x00000005ff007c0c */ /* 0x000fda000bf05300 */
[----:B------:R-:W-:Y:S05]  /*1170*/  @!P0 BRA `(.L_x_16) ;  /* 0x00000000000c8947 */ /* 0x000fea0003800000 */
[----:B0-----:R-:W0:Y:S02]  /*1180*/  LDC.64 R4, c[0x0][0x590] ;  /* 0x00016400ff047b82 */ /* 0x001e240000000a00 */
[----:B0-----:R2:W5:Y:S01]  /*1190*/  LDG.E R185, desc[UR36][R4.64] ;  /* 0x0000002404b97981 */ /* 0x001562000c1e1900 */
[----:B------:R-:W-:Y:S05]  /*11a0*/  BRA `(.L_x_15) ;  /* 0x0000000000087947 */ /* 0x000fea0003800000 */
.L_x_16:
[----:B------:R-:W-:Y:S02]  /*11b0*/  ULDC UR4, c[0x0][0x584] ;  /* 0x0001610000047ab9 */ /* 0x000fe40000000800 */
[----:B------:R-:W-:-:S07]  /*11c0*/  IMAD.U32 R185, RZ, RZ, UR4 ;  /* 0x00000004ffb97e24 */ /* 0x000fce000f8e00ff */
.L_x_15:
[----:B------:R-:W-:-:S13]  /*11d0*/  LOP3.LUT P0, RZ, R0, 0xff, RZ, 0xc0, !PT ;  /* 0x000000ff00ff7812 */ /* 0x000fda000780c0ff */
[----:B------:R-:W-:Y:S05]  /*11e0*/  @!P0 EXIT ;  /* 0x000000000000894d */ /* 0x000fea0003800000 */
[----:B------:R-:W-:Y:S01]  /*11f0*/  ULDC UR4, c[0x0][0x28c] ;  /* 0x0000a30000047ab9 */ /* 0x000fe20000000800 */
[----:B------:R-:W-:Y:S01]  /*1200*/  UMOV UR38, URZ ;  /* 0x0000003f00267c82 */ /* 0x000fe20008000000 */
[----:B------:R-:W-:Y:S01]  /*1210*/  UIADD3 UR4, UR4, 0x7f, URZ ;  /* 0x0000007f04047890 */ /* 0x000fe2000fffe03f */
[----:B------:R-:W-:-:S03]  /*1220*/  UMOV UR39, URZ ;  /* 0x0000003f00277c82 */ /* 0x000fc60008000000 */
[----:B------:R-:W-:-:S04]  /*1230*/  USHF.R.S32.HI UR5, URZ, 0x1f, UR4 ;  /* 0x0000001f3f057899 */ /* 0x000fc80008011404 */
[----:B------:R-:W-:-:S04]  /*1240*/  ULEA.HI UR5, UR5, UR4, URZ, 0x7 ;  /* 0x0000000405057291 */ /* 0x000fc8000f8f383f */
[----:B------:R-:W-:-:S12]  /*1250*/  USHF.R.S32.HI UR40, URZ, 0x7, UR5 ;  /* 0x000000073f287899 */ /* 0x000fd80008011405 */
.L_x_360:
[----:B---3--:R-:W3:Y:S01]  /*1260*/  S2R R0, SR_TID.X ;  /* 0x0000000000007919 */ /* 0x008ee20000002100 */
[----:B----4-:R-:W4:Y:S01]  /*1270*/  S2UR UR7, SR_CgaCtaId ;  /* 0x00000000000779c3 */ /* 0x010f220000008800 */
[----:B------:R-:W-:Y:S02]  /*1280*/  UMOV UR6, 0x400 ;  /* 0x0000040000067882 */ /* 0x000fe40000000000 */
[----:B----4-:R-:W-:Y:S01]  /*1290*/  ULEA UR6, UR7, UR6, 0x18 ;  /* 0x0000000607067291 */ /* 0x010fe2000f8ec03f */
[----:B---3--:R-:W-:-:S04]  /*12a0*/  LOP3.LUT R0, R0, 0x80, RZ, 0xc0, !PT ;  /* 0x0000008000007812 */ /* 0x008fc800078ec0ff */
[----:B------:R-:W-:-:S06]  /*12b0*/  SHF.R.U32.HI R0, RZ, 0x7, R0 ;  /* 0x00000007ff007819 */ /* 0x000fcc0000011600 */
[----:B------:R-:W3:Y:S02]  /*12c0*/  SHFL.IDX PT, R0, R0, RZ, 0x1f ;  /* 0x00001fff00007589 */ /* 0x000ee400000e0000 */
[----:B---3--:R-:W-:-:S13]  /*12d0*/  R2UR UR4, R0 ;  /* 0x00000000000472ca */ /* 0x008fda00000e0000 */
[----:B------:R-:W-:-:S04]  /*12e0*/  ULEA.HI UR5, UR4, UR4, URZ, 0x1 ;  /* 0x0000000404057291 */ /* 0x000fc8000f8f083f */
[----:B------:R-:W-:-:S04]  /*12f0*/  ULOP3.LUT UR5, UR5, 0x7fffe, URZ, 0xc0, !UPT ;  /* 0x0007fffe05057892 */ /* 0x000fc8000f8ec03f */
[----:B------:R-:W-:-:S03]  /*1300*/  UIADD3 UR5, UR4, -UR5, URZ ;  /* 0x8000000504057290 */ /* 0x000fc6000fffe03f */
[----:B------:R-:W-:Y:S01]  /*1310*/  ULDC UR4, c[0x0][0x28c] ;  /* 0x0000a30000047ab9 */ /* 0x000fe20000000800 */
[----:B------:R-:W-:Y:S01]  /*1320*/  ULEA UR5, UR5, UR6, 0xd ;  /* 0x0000000605057291 */ /* 0x000fe2000f8e683f */
[----:B------:R-:W-:-:S03]  /*1330*/  ISETP.LT.AND P0, PT, RZ, UR4, PT ;  /* 0x00000004ff007c0c */ /* 0x000fc6000bf01270 */
[----:B------:R-:W-:-:S04]  /*1340*/  UIADD3 UR5, UR5, 0x100, URZ ;  /* 0x0000010005057890 */ /* 0x000fc8000fffe03f */
[----:B------:R-:W-:-:S04]  /*1350*/  USHF.R.U32.HI UR5, URZ, 0x4, UR5 ;  /* 0x000000043f057899 */ /* 0x000fc80008011605 */
[----:B------:R-:W-:-:S04]  /*1360*/  ULOP3.LUT UR5, UR5, 0x3fff, URZ, 0xc0, !UPT ;  /* 0x00003fff05057892 */ /* 0x000fc8000f8ec03f */
[----:B------:R-:W-:Y:S01]  /*1370*/  ULOP3.LUT UR41, UR5, 0x10000, URZ, 0xfc, !UPT ;  /* 0x0001000005297892 */ /* 0x000fe2000f8efc3f */
[----:B-1----:R-:W-:Y:S11]  /*1380*/  @P0 BRA `(.L_x_17) ;  /* 0x0000000000400947 */ /* 0x002ff60003800000 */
[----:B------:R-:W-:Y:S01]  /*1390*/  MOV R0, 0x0 ;  /* 0x0000000000007802 */ /* 0x000fe20000000f00 */
[----:B------:R-:W-:Y:S01]  /*13a0*/  ULDC.64 UR4, c[0x4][0x68] ;  /* 0x01001a0000047ab9 */ /* 0x000fe20000000a00 */
[----:B------:R-:W-:Y:S01]  /*13b0*/  ULDC.64 UR6, c[0x4][0x8] ;  /* 0x0100020000067ab9 */ /* 0x000fe20000000a00 */
[----:B0-2---:R-:W-:Y:S01]  /*13c0*/  IMAD.U32 R4, RZ, RZ, UR4 ;  /* 0x00000004ff047e24 */ /* 0x005fe2000f8e00ff */
[----:B------:R0:W2:Y:S01]  /*13d0*/  LDC.64 R14, c[0x4][R0] ;  /* 0x01000000000e7b82 */ /* 0x0000a20000000a00 */
[----:B------:R-:W-:Y:S01]  /*13e0*/  IMAD.U32 R5, RZ, RZ, UR5 ;  /* 0x00000005ff057e24 */ /* 0x000fe2000f8e00ff */
[----:B------:R-:W-:Y:S01]  /*13f0*/  ULDC.64 UR4, c[0x4][0x70] ;  /* 0x01001c0000047ab9 */ /* 0x000fe20000000a00 */
[----:B------:R-:W-:Y:S02]  /*1400*/  IMAD.U32 R10, RZ, RZ, UR6 ;  /* 0x00000006ff0a7e24 */ /* 0x000fe4000f8e00ff */
[----:B------:R-:W-:Y:S02]  /*1410*/  IMAD.U32 R6, RZ, RZ, UR4 ;  /* 0x00000004ff067e24 */ /* 0x000fe4000f8e00ff */
[----:B------:R-:W-:-:S02]  /*1420*/  IMAD.U32 R7, RZ, RZ, UR5 ;  /* 0x00000005ff077e24 */ /* 0x000fc4000f8e00ff */
[----:B------:R-:W-:Y:S02]  /*1430*/  IMAD.U32 R11, RZ, RZ, UR7 ;  /* 0x00000007ff0b7e24 */ /* 0x000fe4000f8e00ff */
[----:B------:R-:W-:Y:S02]  /*1440*/  IMAD.MOV.U32 R8, RZ, RZ, 0x1e1 ;  /* 0x000001e1ff087424 */ /* 0x000fe400078e00ff */
[----:B------:R-:W-:Y:S02]  /*1450*/  IMAD.MOV.U32 R12, RZ, RZ, 0x1 ;  /* 0x00000001ff0c7424 */ /* 0x000fe400078e00ff */
[----:B0-----:R-:W-:-:S07]  /*1460*/  IMAD.MOV.U32 R13, RZ, RZ, RZ ;  /* 0x000000ffff0d7224 */ /* 0x001fce00078e00ff */
[----:B------:R-:W-:-:S07]  /*1470*/  LEPC R20, `(.L_x_17) ;  /* 0x000000001014794e */ /* 0x000fce0000000000 */
[----:B-12--5:R-:W-:Y:S05]  /*1480*/  CALL.ABS.NOINC R14 ;  /* 0x000000000e007343 */ /* 0x026fea0003c00000 */
.L_x_17:
[----:B------:R-:W-:-:S04]  /*1490*/  LOP3.LUT R0, R17, 0x1, RZ, 0xfc, !PT ;  /* 0x0000000111007812 */ /* 0x000fc800078efcff */
[----:B------:R-:W-:-:S13]  /*14a0*/  ISETP.NE.AND P0, PT, R0, 0x3, PT ;  /* 0x000000030000780c */ /* 0x000fda0003f05270 */
[----:B------:R-:W-:Y:S05]  /*14b0*/  @!P0 BRA `(.L_x_18) ;  /* 0x0000000000048947 */ /* 0x000fea0003800000 */
[----:B------:R-:W-:Y:S01]  /*14c0*/  BPT.TRAP 0x1 ;  /* 0x000000040000795c */ /* 0x000fe20000300000 */
.L_x_18:
[----:B------:R-:W3:Y:S01]  /*14d0*/  S2UR UR5, SR_CgaCtaId ;  /* 0x00000000000579c3 */ /* 0x000ee20000008800 */
[----:B------:R-:W-:Y:S01]  /*14e0*/  UMOV UR4, 0x400 ;  /* 0x0000040000047882 */ /* 0x000fe20000000000 */
[----:B------:R-:W-:Y:S02]  /*14f0*/  IMAD.U32 R0, RZ, RZ, UR38 ;  /* 0x00000026ff007e24 */ /* 0x000fe4000f8e00ff */
[----:B------:R-:W-:-:S03]  /*1500*/  IMAD.U32 R3, RZ, RZ, UR39 ;  /* 0x00000027ff037e24 */ /* 0x000fc6000f8e00ff */
[----:B------:R-:W-:Y:S01]  /*1510*/  SHF.L.U32 R0, R0, 0x1f, RZ ;  /* 0x0000001f00007819 */ /* 0x000fe200000006ff */
[----:B---3--:R-:W-:-:S06]  /*1520*/  ULEA UR4, UR5, UR4, 0x18 ;  /* 0x0000000405047291 */ /* 0x008fcc000f8ec03f */
[----:B------:R-:W-:-:S04]  /*1530*/  IMAD.U32 R6, RZ, RZ, UR4 ;  /* 0x00000004ff067e24 */ /* 0x000fc8000f8e00ff */
[----:B------:R-:W-:-:S04]  /*1540*/  IMAD R3, R3, 0x8, R6 ;  /* 0x0000000803037824 */ /* 0x000fc800078e0206 */
[----:B------:R3:W4:Y:S01]  /*1550*/  SYNCS.PHASECHK.TRANS64.TRYWAIT P1, [R3+URZ], R0 ;  /* 0x00000000030075a7 */ /* 0x000722000802017f */
[----:B------:R-:W-:Y:S05]  /*1560*/  @!P0 BRA `(.L_x_19) ;  /* 0x0000000000048947 */ /* 0x000fea0003800000 */
[----:B------:R-:W-:Y:S01]  /*1570*/  BPT.TRAP 0x1 ;  /* 0x000000040000795c */ /* 0x000fe20000300000 */
.L_x_19:
[----:B----4-:R-:W-:Y:S05]  /*1580*/  @P1 BRA `(.L_x_20) ;  /* 0x0000000000081947 */ /* 0x010fea0003800000 */
[----:B------:R-:W4:Y:S02]  /*1590*/  SYNCS.PHASECHK.TRANS64.TRYWAIT P1, [R3+URZ], R0 ;  /* 0x00000000030075a7 */ /* 0x000f24000802017f */
[----:B----4-:R-:W-:Y:S05]  /*15a0*/  @!P1 BRA `(.L_x_21) ;  /* 0x000000c000049947 */ /* 0x010fea0003800000 */
.L_x_20:
[----:B------:R-:W-:-:S04]  /*15b0*/  UISETP.LT.AND UP0, UPT, UR40, 0x1, UPT ;  /* 0x000000012800788c */ /* 0x000fc8000bf01270 */
[----:B------:R-:W-:-:S06]  /*15c0*/  USEL UR4, UR40, 0x1, UP0 ;  /* 0x0000000128047887 */ /* 0x000fcc0008000000 */
[----:B---34-:R-:W-:Y:S01]  /*15d0*/  IMAD.U32 R0, RZ, RZ, UR4 ;  /* 0x00000004ff007e24 */ /* 0x018fe2000f8e00ff */
[----:B------:R-:W-:Y:S05]  /*15e0*/  WARPSYNC.ALL ;  /* 0x0000000000007948 */ /* 0x000fea0003800000 */
[----:B------:R-:W-:-:S04]  /*15f0*/  IADD3 R0, -R0, UR40, RZ ;  /* 0x0000002800007c10 */ /* 0x000fc8000fffe1ff */
[----:B------:R-:W-:Y:S02]  /*1600*/  ISETP.GE.AND P1, PT, R0, 0x1, PT ;  /* 0x000000010000780c */ /* 0x000fe40003f26270 */
[----:B------:R-:W-:Y:S01]  /*1610*/  R2UR UR4, R6 ;  /* 0x00000000060472ca */ /* 0x000fe200000e0000 */
[----:B------:R-:W-:Y:S01]  /*1620*/  UIMAD UR6, UR39, 0x600, UR41 ;  /* 0x00000600270678a4 */ /* 0x000fe2000f8e0229 */
[----:B------:R-:W-:Y:S01]  /*1630*/  WARPGROUP.ARRIVE ;  /* 0x00000000000079c5 */ /* 0x000fe20000000000 */
[----:B------:R-:W-:Y:S01]  /*1640*/  UMOV UR13, 0x40000040 ;  /* 0x40000040000d7882 */ /* 0x000fe20000000000 */
[----:B------:R-:W-:Y:S01]  /*1650*/  UMOV UR15, 0x40000040 ;  /* 0x40000040000f7882 */ /* 0x000fe20000000000 */
[----:B------:R-:W-:Y:S01]  /*1660*/  UMOV UR17, UR13 ;  /* 0x0000000d00117c82 */ /* 0x000fe20008000000 */
[----:B------:R-:W-:Y:S01]  /*1670*/  UMOV UR19, 0x40000040 ;  /* 0x4000004000137882 */ /* 0x000fe20000000000 */
[----:B------:R-:W-:Y:S01]  /*1680*/  UMOV UR21, UR13 ;  /* 0x0000000d00157c82 */ /* 0x000fe20008000000 */
[----:B------:R-:W-:Y:S01]  /*1690*/  UMOV UR12, UR6 ;  /* 0x00000006000c7c82 */ /* 0x000fe20008000000 */
[----:B------:R-:W-:Y:S01]  /*16a0*/  UMOV UR23, 0x40000040 ;  /* 0x4000004000177882 */ /* 0x000fe20000000000 */
[----:B------:R-:W-:Y:S01]  /*16b0*/  UMOV UR16, UR12 ;  /* 0x0000000c00107c82 */ /* 0x000fe20008000000 */
[----:B------:R-:W-:Y:S01]  /*16c0*/  UMOV UR20, UR12 ;  /* 0x0000000c00147c82 */ /* 0x000fe20008000000 */
[----:B------:R-:W-:Y:S01]  /*16d0*/  UMOV UR24, UR12 ;  /* 0x0000000c00187c82 */ /* 0x000fe20008000000 */
[----:B------:R-:W-:Y:S01]  /*16e0*/  UIADD3 UR4, UR4, 0x1e100, URZ ;  /* 0x0001e10004047890 */ /* 0x000fe2000fffe03f */
[----:B------:R-:W-:Y:S01]  /*16f0*/  UMOV UR25, UR13 ;  /* 0x0000000d00197c82 */ /* 0x000fe20008000000 */
[----:B------:R-:W-:-:S02]  /*1700*/  UMOV UR27, 0x40000040 ;  /* 0x40000040001b7882 */ /* 0x000fc40000000000 */
[----:B------:R-:W-:Y:S01]  /*1710*/  USHF.R.U32.HI UR4, URZ, 0x4, UR4 ;  /* 0x000000043f047899 */ /* 0x000fe20008011604 */
[----:B------:R-:W-:Y:S01]  /*1720*/  UMOV UR28, UR12 ;  /* 0x0000000c001c7c82 */ /* 0x000fe20008000000 */
[----:B------:R-:W-:Y:S02]  /*1730*/  UMOV UR29, UR13 ;  /* 0x0000000d001d7c82 */ /* 0x000fe40008000000 */
[----:B------:R-:W-:Y:S01]  /*1740*/  ULOP3.LUT UR4, UR4, 0x3fff, URZ, 0xc0, !UPT ;  /* 0x00003fff04047892 */ /* 0x000fe2000f8ec03f */
[----:B------:R-:W-:Y:S01]  /*1750*/  UMOV UR31, 0x40000040 ;  /* 0x40000040001f7882 */ /* 0x000fe20000000000 */
[----:B------:R-:W-:Y:S02]  /*1760*/  UIADD3 UR5, UR6, 0x400, URZ ;  /* 0x0000040006057890 */ /* 0x000fe4000fffe03f */
[----:B------:R-:W-:Y:S01]  /*1770*/  ULOP3.LUT UR4, UR4, 0x10000, URZ, 0xfc, !UPT ;  /* 0x0001000004047892 */ /* 0x000fe2000f8efc3f */
[----:B------:R-:W-:-:S03]  /*1780*/  UMOV UR11, 0x40000040 ;  /* 0x40000040000b7882 */ /* 0x000fc60000000000 */
[----:B------:R-:W-:-:S04]  /*1790*/  UIMAD UR8, UR39, 0x500, UR4 ;  /* 0x00000500270878a4 */ /* 0x000fc8000f8e0204 */
[----:B------:R-:W-:Y:S02]  /*17a0*/  UIADD3 UR18, UR8, 0x100, URZ ;  /* 0x0000010008127890 */ /* 0x000fe4000fffe03f */
[----:B------:R-:W-:Y:S02]  /*17b0*/  UIADD3 UR22, UR8, 0x200, URZ ;  /* 0x0000020008167890 */ /* 0x000fe4000fffe03f */
[----:B------:R-:W-:Y:S01]  /*17c0*/  UMOV UR14, UR8 ;  /* 0x00000008000e7c82 */ /* 0x000fe20008000000 */
[----:B------:R-:W-:Y:S01]  /*17d0*/  UIADD3 UR26, UR8, 0x300, URZ ;  /* 0x00000300081a7890 */ /* 0x000fe2000fffe03f */
[----:B------:R-:W-:Y:S01]  /*17e0*/  IGMMA.64x32x32.S8.S8 R168, gdesc[UR12], RZ, !UPT, gsb0 ;  /* 0x012000000ca879f1 */ /* 0x000fe2000c0410ff */
[----:B------:R-:W-:Y:S02]  /*17f0*/  UIADD3 UR30, UR8, 0x400, URZ ;  /* 0x00000400081e7890 */ /* 0x000fe4000fffe03f */
[----:B------:R-:W-:Y:S01]  /*1800*/  UIADD3 UR12, UR6, 0x2, URZ ;  /* 0x00000002060c7890 */ /* 0x000fe2000fffe03f */
[----:B------:R-:W-:Y:S01]  /*1810*/  UMOV UR13, 0x40000040 ;  /* 0x40000040000d7882 */ /* 0x000fe20000000000 */
[----:B------:R-:W-:Y:S01]  /*1820*/  UIADD3 UR10, UR8, 0x306, URZ ;  /* 0x00000306080a7890 */ /* 0x000fe2000fffe03f */
[----:B------:R-:W-:-:S02]  /*1830*/  WARPGROUP.DEPBAR.LE gsb0, 0x0 ;  /* 0x00008000000079c5 */ /* 0x000fc40000010000 */
[----:B------:R-:W-:-:S06]  /*1840*/  WARPGROUP.ARRIVE ;  /* 0x00000000000079c5 */ /* 0x000fcc0000000000 */
[----:B------:R-:W-:Y:S03]  /*1850*/  IGMMA.64x32x32.S8.S8 R136, gdesc[UR16], RZ, !UPT, gsb0 ;  /* 0x01200000108879f1 */ /* 0x000fe6000c0410ff */
[----:B------:R-:W-:Y:S02]  /*1860*/  WARPGROUP.DEPBAR.LE gsb0, 0x0 ;  /* 0x00008000000079c5 */ /* 0x000fe40000010000 */
[----:B------:R-:W-:-:S06]  /*1870*/  WARPGROUP.ARRIVE ;  /* 0x00000000000079c5 */ /* 0x000fcc0000000000 */
[----:B------:R-:W-:Y:S03]  /*1880*/  IGMMA.64x32x32.S8.S8 R104, gdesc[UR20], RZ, !UPT, gsb0 ;  /* 0x01200000146879f1 */ /* 0x000fe6000c0410ff */
[----:B------:R-:W-:Y:S02]  /*1890*/  WARPGROUP.DEPBAR.LE gsb0, 0x0 ;  /* 0x00008000000079c5 */ /* 0x000fe40000010000 */
[----:B------:R-:W-:-:S06]  /*18a0*/  WARPGROUP.ARRIVE ;  /* 0x00000000000079c5 */ /* 0x000fcc0000000000 */
[----:B------:R-:W-:Y:S03]  /*18b0*/  IGMMA.64x32x32.S8.S8 R72, gdesc[UR24], RZ, !UPT, gsb0 ;  /* 0x01200000184879f1 */ /* 0x000fe6000c0410ff */
[----:B------:R-:W-:Y:S02]  /*18c0*/  WARPGROUP.DEPBAR.LE gsb0, 0x0 ;  /* 0x00008000000079c5 */ /* 0x000fe40000010000 */
[----:B------:R-:W-:-:S06]  /*18d0*/  WARPGROUP.ARRIVE ;  /* 0x00000000000079c5 */ /* 0x000fcc0000000000 */
[----:B------:R-:W-:Y:S01]  /*18e0*/  IGMMA.64x32x32.S8.S8 R40, gdesc[UR28], RZ, !UPT, gsb0 ;  /* 0x012000001c2879f1 */ /* 0x000fe2000c0410ff */
[----:B------:R-:W-:Y:S01]  /*18f0*/  UMOV UR28, UR5 ;  /* 0x00000005001c7c82 */ /* 0x000fe20008000000 */
[----:B------:R-:W-:Y:S01]  /*1900*/  UMOV UR29, 0x40000040 ;  /* 0x40000040001d7882 */ /* 0x000fe20000000000 */
[----:B------:R-:W-:Y:S01]  /*1910*/  UMOV UR24, UR28 ;  /* 0x0000001c00187c82 */ /* 0x000fe20008000000 */
[----:B------:R-:W-:Y:S01]  /*1920*/  UMOV UR25, UR29 ;  /* 0x0000001d00197c82 */ /* 0x000fe20008000000 */
[----:B------:R-:W-:Y:S01]  /*1930*/  UMOV UR20, UR28 ;  /* 0x0000001c00147c82 */ /* 0x000fe20008000000 */
[----:B------:R-:W-:Y:S01]  /*1940*/  UMOV UR21, UR29 ;  /* 0x0000001d00157c82 */ /* 0x000fe20008000000 */
[----:B------:R-:W-:Y:S01]  /*1950*/  UMOV UR16, UR28 ;  /* 0x0000001c00107c82 */ /* 0x000fe20008000000 */
[----:B------:R-:W-:Y:S01]  /*1960*/  UMOV UR17, UR29 ;  /* 0x0000001d00117c82 */ /* 0x000fe20008000000 */
[----:B------:R-:W-:Y:S01]  /*1970*/  UIADD3 UR5, UR6, 0x402, URZ ;  /* 0x0000040206057890 */ /* 0x000fe2000fffe03f */
[----:B------:R-:W-:-:S02]  /*1980*/  WARPGROUP.DEPBAR.LE gsb0, 0x0 ;  /* 0x00008000000079c5 */ /* 0x000fc40000010000 */
[----:B------:R-:W-:-:S06]  /*1990*/  WARPGROUP.ARRIVE ;  /* 0x00000000000079c5 */ /* 0x000fcc0000000000 */
[----:B------:R-:W-:Y:S01]  /*19a0*/  IGMMA.64x32x32.S8.S8 R24, gdesc[UR28], RZ, !UPT, gsb0 ;  /* 0x012000001c1879f1 */ /* 0x000fe2000c0410ff */
[----:B------:R-:W-:Y:S01]  /*19b0*/  UMOV UR30, UR14 ;  /* 0x0000000e001e7c82 */ /* 0x000fe20008000000 */
[----:B------:R-:W-:Y:S01]  /*19c0*/  UMOV UR31, UR15 ;  /* 0x0000000f001f7c82 */ /* 0x000fe20008000000 */
[----:B------:R-:W-:Y:S01]  /*19d0*/  UIADD3 UR14, UR8, 0x2, URZ ;  /* 0x00000002080e7890 */ /* 0x000fe2000fffe03f */
[----:B------:R-:W-:Y:S01]  /*19e0*/  UMOV UR15, 0x40000040 ;  /* 0x40000040000f7882 */ /* 0x000fe20000000000 */
[----:B------:R-:W-:Y:S02]  /*19f0*/  WARPGROUP.DEPBAR.LE gsb0, 0x0 ;  /* 0x00008000000079c5 */ /* 0x000fe40000010000 */
[----:B------:R-:W-:-:S06]  /*1a00*/  WARPGROUP.ARRIVE ;  /* 0x00000000000079c5 */ /* 0x000fcc0000000000 */
[----:B------:R-:W-:Y:S01]  /*1a10*/  IGMMA.64x32x32.S8.S8 R56, gdesc[UR24], RZ, !UPT, gsb0 ;  /* 0x01200000183879f1 */ /* 0x000fe2000c0410ff */
[----:B------:R-:W-:Y:S01]  /*1a20*/  UIADD3 UR26, UR8, 0x302, URZ ;  /* 0x00000302081a7890 */ /* 0x000fe2000fffe03f */
[----:B------:R-:W-:Y:S01]  /*1a30*/  UMOV UR24, UR12 ;  /* 0x0000000c00187c82 */ /* 0x000fe20008000000 */
[----:B------:R-:W-:Y:S01]  /*1a40*/  UMOV UR25, UR13 ;  /* 0x0000000d00197c82 */ /* 0x000fe20008000000 */
        /* <DEDUP_REMOVED lines=24> */
[----:B------:R-:W-:Y:S03]  /*1bd0*/  IGMMA.64x32x32.S8.S8 R168, gdesc[UR12], R168, gsb0 ;  /* 0x012000000ca879f1 */ /* 0x000fe600080410a8 */
        /* <DEDUP_REMOVED lines=11> */
[----:B------:R-:W-:Y:S01]  /*1c90*/  IGMMA.64x32x32.S8.S8 R40, gdesc[UR28], R40, gsb0 ;  /* 0x012000001c2879f1 */ /* 0x000fe20008041028 */
        /* <DEDUP_REMOVED lines=13> */
[----:B------:R-:W-:Y:S01]  /*1d70*/  IGMMA.64x32x32.S8.S8 R24, gdesc[UR28], R24, gsb0 ;  /* 0x012000001c1879f1 */ /* 0x000fe20008041018 */
[----:B------:R-:W-:Y:S01]  /*1d80*/  UIADD3 UR30, UR8, 0x404, URZ ;  /* 0x00000404081e7890 */ /* 0x000fe2000fffe03f */
[----:B------:R-:W-:Y:S01]  /*1d90*/  UMOV UR31, 0x40000040 ;  /* 0x40000040001f7882 */ /* 0x000fe20000000000 */
[----:B------:R-:W-:Y:S02]  /*1da0*/  WARPGROUP.DEPBAR.LE gsb0, 0x0 ;  /* 0x00008000000079c5 */ /* 0x000fe40000010000 */
        /* <DEDUP_REMOVED lines=17> */
[----:B------:R-:W-:Y:S02]  /*1ec0*/  UIADD3 UR12, UR6, 0x4, URZ ;  /* 0x00000004060c7890 */ /* 0x000fe4000fffe03f */
[----:B------:R-:W-:Y:S01]  /*1ed0*/  UIADD3 UR14, UR8, 0x4, URZ ;  /* 0x00000004080e7890 */ /* 0x000fe2000fffe03f */
[----:B------:R-:W-:Y:S01]  /*1ee0*/  UMOV UR13, 0x40000040 ;  /* 0x40000040000d7882 */ /* 0x000fe20000000000 */
[----:B------:R-:W-:Y:S01]  /*1ef0*/  UMOV UR15, 0x40000040 ;  /* 0x40000040000f7882 */ /* 0x000fe20000000000 */
[----:B------:R-:W-:Y:S02]  /*1f00*/  UMOV UR17, UR13 ;  /* 0x0000000d00117c82 */ /* 0x000fe40008000000 */
[----:B------:R-:W-:Y:S01]  /*1f10*/  UMOV UR16, UR12 ;  /* 0x0000000c00107c82 */ /* 0x000fe20008000000 */
[----:B------:R-:W-:Y:S01]  /*1f20*/  UMOV UR20, UR12 ;  /* 0x0000000c00147c82 */ /* 0x000fe20008000000 */
[----:B------:R-:W-:Y:S01]  /*1f30*/  UMOV UR21, UR13 ;  /* 0x0000000d00157c82 */ /* 0x000fe20008000000 */
[----:B------:R-:W-:Y:S01]  /*1f40*/  UMOV UR24, UR12 ;  /* 0x0000000c00187c82 */ /* 0x000fe20008000000 */
[----:B------:R-:W-:Y:S01]  /*1f50*/  UMOV UR25, UR13 ;  /* 0x0000000d00197c82 */ /* 0x000fe20008000000 */
[----:B------:R-:W-:Y:S01]  /*1f60*/  UMOV UR28, UR12 ;  /* 0x0000000c001c7c82 */ /* 0x000fe20008000000 */
[----:B------:R-:W-:Y:S01]  /*1f70*/  UMOV UR29, UR13 ;  /* 0x0000000d001d7c82 */ /* 0x000fe20008000000 */
[----:B------:R-:W-:-:S02]  /*1f80*/  WARPGROUP.DEPBAR.LE gsb0, 0x0 ;  /* 0x00008000000079c5 */ /* 0x000fc40000010000 */
        /* <DEDUP_REMOVED lines=99> */
[----:B------:R-:W-:Y:S05]  /*25c0*/  @!P1 BRA `(.L_x_22) ;  /* 0x0000001000809947 */ /* 0x000fea0003800000 */
[----:B------:R-:W-:Y:S02]  /*25d0*/  UIADD3 UR5, UR39, 0x1, URZ ;  /* 0x0000000127057890 */ /* 0x000fe4000fffe03f */
[----:B------:R-:W-:Y:S02]  /*25e0*/  IMAD.U32 R3, RZ, RZ, UR39 ;  /* 0x00000027ff037e24 */ /* 0x000fe4000f8e00ff */
[----:B------:R-:W-:-:S04]  /*25f0*/  UISETP.NE.AND UP0, UPT, UR5, 0x5, UPT ;  /* 0x000000050500788c */ /* 0x000fc8000bf05270 */
[----:B------:R-:W-:Y:S02]  /*2600*/  USEL UR6, URZ, 0x1, UP0 ;  /* 0x000000013f067887 */ /* 0x000fe40008000000 */
[----:B------:R-:W-:Y:S02]  /*2610*/  USEL UR5, UR5, URZ, UP0 ;  /* 0x0000003f05057287 */ /* 0x000fe40008000000 */
[----:B------:R-:W-:-:S06]  /*2620*/  ULOP3.LUT UR6, UR38, UR6, URZ, 0x3c, !UPT ;  /* 0x0000000626067292 */ /* 0x000fcc000f8e3c3f */
[----:B------:R-:W-:-:S07]  /*2630*/  IMAD.U32 R7, RZ, RZ, UR6 ;  /* 0x00000006ff077e24 */ /* 0x000fce000f8e00ff */
.L_x_29:
[----:B------:R-:W-:Y:S05]  /*2640*/  @!P0 BRA `(.L_x_23) ;  /* 0x0000000000048947 */ /* 0x000fea0003800000 */
[----:B------:R-:W-:Y:S01]  /*2650*/  BPT.TRAP 0x1 ;  /* 0x000000040000795c */ /* 0x000fe20000300000 */
.L_x_23:
[----:B------:R-:W3:Y:S01]  /*2660*/  S2UR UR7, SR_CgaCtaId ;  /* 0x00000000000779c3 */ /* 0x000ee20000008800 */
[----:B------:R-:W-:Y:S01]  /*2670*/  UMOV UR6, 0x400 ;  /* 0x0000040000067882 */ /* 0x000fe20000000000 */
[----:B0-2---:R-:W-:Y:S01]  /*2680*/  IMAD.U32 R5, RZ, RZ, UR5 ;  /* 0x00000005ff057e24 */ /* 0x005fe2000f8e00ff */
[----:B------:R-:W-:Y:S01]  /*2690*/  SHF.L.U32 R4, R7, 0x1f, RZ ;  /* 0x0000001f07047819 */ /* 0x000fe200000006ff */
[----:B---3--:R-:W-:-:S06]  /*26a0*/  ULEA UR6, UR7, UR6, 0x18 ;  /* 0x0000000607067291 */ /* 0x008fcc000f8ec03f */
[----:B------:R-:W-:-:S04]  /*26b0*/  IMAD.U32 R6, RZ, RZ, UR6 ;  /* 0x00000006ff067e24 */ /* 0x000fc8000f8e00ff */
[----:B------:R-:W-:-:S04]  /*26c0*/  IMAD R5, R5, 0x8, R6 ;  /* 0x0000000805057824 */ /* 0x000fc800078e0206 */
[----:B------:R0:W2:Y:S01]  /*26d0*/  SYNCS.PHASECHK.TRANS64.TRYWAIT P1, [R5+URZ], R4 ;  /* 0x00000004050075a7 */ /* 0x0000a2000802017f */
[----:B------:R-:W-:Y:S05]  /*26e0*/  @!P0 BRA `(.L_x_24) ;  /* 0x0000000000048947 */ /* 0x000fea0003800000 */
[----:B------:R-:W-:Y:S01]  /*26f0*/  BPT.TRAP 0x1 ;  /* 0x000000040000795c */ /* 0x000fe20000300000 */
.L_x_24:
[----:B--2---:R-:W-:Y:S05]  /*2700*/  @P1 BRA `(.L_x_25) ;  /* 0x0000000000081947 */ /* 0x004fea0003800000 */
[----:B------:R-:W2:Y:S02]  /*2710*/  SYNCS.PHASECHK.TRANS64.TRYWAIT P1, [R5+URZ], R4 ;  /* 0x00000004050075a7 */ /* 0x000ea4000802017f */
[----:B--2---:R-:W-:Y:S05]  /*2720*/  @!P1 BRA `(.L_x_26) ;  /* 0x000000ac00b89947 */ /* 0x004fea0003800000 */
.L_x_25:
[----:B------:R-:W-:Y:S01]  /*2730*/  UIMAD UR8, UR5, 0x600, UR41 ;  /* 0x00000600050878a4 */ /* 0x000fe2000f8e0229 */
[----:B------:R-:W-:Y:S01]  /*2740*/  WARPGROUP.ARRIVE ;  /* 0x00000000000079c5 */ /* 0x000fe20000000000 */
[----:B------:R-:W-:Y:S01]  /*2750*/  UIMAD UR6, UR5, 0x500, UR4 ;  /* 0x00000500050678a4 */ /* 0x000fe2000f8e0204 */
[----:B------:R-:W-:Y:S01]  /*2760*/  UMOV UR9, 0x40000040 ;  /* 0x4000004000097882 */ /* 0x000fe20000000000 */
[----:B------:R-:W-:Y:S02]  /*2770*/  UMOV UR11, 0x40000040 ;  /* 0x40000040000b7882 */ /* 0x000fe40000000000 */
[----:B------:R-:W-:Y:S01]  /*2780*/  UIADD3 UR14, UR6, 0x100, URZ ;  /* 0x00000100060e7890 */ /* 0x000fe2000fffe03f */
[----:B------:R-:W-:Y:S02]  /*2790*/  UMOV UR12, UR8 ;  /* 0x00000008000c7c82 */ /* 0x000fe40008000000 */
[----:B------:R-:W-:Y:S01]  /*27a0*/  UMOV UR10, UR6 ;  /* 0x00000006000a7c82 */ /* 0x000fe20008000000 */
[----:B------:R-:W-:Y:S01]  /*27b0*/  UMOV UR13, UR9 ;  /* 0x00000009000d7c82 */ /* 0x000fe20008000000 */
[----:B------:R-:W-:Y:S01]  /*27c0*/  IGMMA.64x32x32.S8.S8 R168, gdesc[UR8], R168, gsb0 ;  /* 0x0120000008a879f1 */ /* 0x000fe200080410a8 */
[----:B------:R-:W-:Y:S01]  /*27d0*/  UMOV UR15, 0x40000040 ;  /* 0x40000040000f7882 */ /* 0x000fe20000000000 */
[----:B------:R-:W-:Y:S01]  /*27e0*/  UIADD3 UR18, UR6, 0x200, URZ ;  /* 0x0000020006127890 */ /* 0x000fe2000fffe03f */
[----:B------:R-:W-:Y:S01]  /*27f0*/  UMOV UR16, UR8 ;  /* 0x0000000800107c82 */ /* 0x000fe20008000000 */
[----:B------:R-:W-:Y:S01]  /*2800*/  UMOV UR17, UR9 ;  /* 0x0000000900117c82 */ /* 0x000fe20008000000 */
        /* <DEDUP_REMOVED lines=9> */
[----:B------:R-:W-:-:S02]  /*28a0*/  UIADD3 UR7, UR8, 0x400, URZ ;  /* 0x0000040008077890 */ /* 0x000fc4000fffe03f */
[----:B------:R-:W-:Y:S01]  /*28b0*/  UIADD3 UR30, UR6, 0x402, URZ ;  /* 0x00000402061e7890 */ /* 0x000fe2000fffe03f */
        /* <DEDUP_REMOVED lines=25> */
[----:B------:R-:W-:Y:S01]  /*2a50*/  UMOV UR26, UR10 ;  /* 0x0000000a001a7c82 */ /* 0x000fe20008000000 */
[----:B------:R-:W-:Y:S01]  /*2a60*/  UMOV UR27, UR11 ;  /* 0x0000000b001b7c82 */ /* 0x000fe20008000000 */
        /* <DEDUP_REMOVED lines=25> */
[----:B------:R-:W-:-:S02]  /*2c00*/  WARPGROUP.DEPBAR.LE gsb0, 0x0 ;  /* 0x00008000000079c5 */ /* 0x000fc40000010000 */
[----:B------:R-:W-:-:S06]  /*2c10*/  WARPGROUP.ARRIVE ;  /* 0x00000000000079c5 */ /* 0x000fcc0000000000 */
[----:B------:R-:W-:Y:S01]  /*2c20*/  IGMMA.64x32x32.S8.S8 R152, gdesc[UR24], R152, gsb0 ;  /* 0x01200000189879f1 */ /* 0x000fe20008041098 */
        /* <DEDUP_REMOVED lines=119> */
[----:B------:R-:W-:Y:S01]  /*33a0*/  UIADD3 UR6, UR8, 0x406, URZ ;  /* 0x0000040608067890 */ /* 0x000fe2000fffe03f */
[----:B------:R-:W-:-:S02]  /*33b0*/  UMOV UR9, UR13 ;  /* 0x0000000d00097c82 */ /* 0x000fc40008000000 */
[----:B------:R-:W-:Y:S01]  /*33c0*/  UMOV UR8, UR12 ;  /* 0x0000000c00087c82 */ /* 0x000fe20008000000 */
[----:B------:R-:W-:Y:S01]  /*33d0*/  UMOV UR24, UR12 ;  /* 0x0000000c00187c82 */ /* 0x000fe20008000000 */
[----:B------:R-:W-:Y:S01]  /*33e0*/  UMOV UR25, UR13 ;  /* 0x0000000d00197c82 */ /* 0x000fe20008000000 */
        /* <DEDUP_REMOVED lines=42> */
[----:B------:R-:W-:Y:S01]  /*3690*/  BPT.TRAP 0x1 ;  /* 0x000000040000795c */ /* 0x000fe20000300000 */
.L_x_27:
[----:B------:R-:W-:-:S13]  /*36a0*/  ISETP.NE.AND P1, PT, R2, RZ, PT ;  /* 0x000000ff0200720c */ /* 0x000fda0003f25270 */
[----:B0-2---:R-:W-:-:S04]  /*36b0*/  @P1 IMAD R4, R3, 0x8, R6 ;  /* 0x0000000803041824 */ /* 0x005fc800078e0206 */
[----:B------:R-:W-:-:S05]  /*36c0*/  @P1 VIADD R5, R4, 0x28 ;  /* 0x0000002804051836 */ /* 0x000fca0000000000 */
[----:B------:R-:W-:-:S04]  /*36d0*/  @P1 PRMT R5, R16, 0x654, R5 ;  /* 0x0000065410051816 */ /* 0x000fc80000000005 */
[----:B------:R0:W-:Y:S01]  /*36e0*/  @P1 SYNCS.ARRIVE.TRANS64.RED.A1T0 RZ, [R5+URZ], RZ ;  /* 0x000000ff05ff19a7 */ /* 0x0001e2000810043f */
[----:B------:R-:W-:-:S13]  /*36f0*/  ISETP.GT.U32.AND P1, PT, R17, 0x1, PT ;  /* 0x000000011100780c */ /* 0x000fda0003f24070 */
[----:B0-----:R-:W-:Y:S05]  /*3700*/  @P1 BRA `(.L_x_28) ;  /* 0x0000000000041947 */ /* 0x001fea0003800000 */
[----:B------:R-:W-:Y:S01]  /*3710*/  BPT.TRAP 0x1 ;  /* 0x000000040000795c */ /* 0x000fe20000300000 */
.L_x_28:
[----:B------:R-:W-:Y:S01]  /*3720*/  UIADD3 UR5, UR5, 0x1, URZ ;  /* 0x0000000105057890 */ /* 0x000fe2000fffe03f */
[C---:B------:R-:W-:Y:S01]  /*3730*/  ISETP.GT.AND P2, PT, R0.reuse, 0x1, PT ;  /* 0x000000010000780c */ /* 0x040fe20003f44270 */
[----:B------:R-:W-:Y:S02]  /*3740*/  VIADD R3, R3, 0x1 ;  /* 0x0000000103037836 */ /* 0x000fe40000000000 */
[----:B------:R-:W-:Y:S01]  /*3750*/  UISETP.NE.AND UP0, UPT, UR5, 0x5, UPT ;  /* 0x000000050500788c */ /* 0x000fe2000bf05270 */
[----:B------:R-:W-:Y:S02]  /*3760*/  VIADD R0, R0, 0xffffffff ;  /* 0xffffffff00007836 */ /* 0x000fe40000000000 */
[C---:B------:R-:W-:Y:S01]  /*3770*/  ISETP.NE.AND P1, PT, R3.reuse, 0x5, PT ;  /* 0x000000050300780c */ /* 0x040fe20003f25270 */
[----:B------:R-:W-:Y:S02]  /*3780*/  USEL UR6, URZ, 0x1, UP0 ;  /* 0x000000013f067887 */ /* 0x000fe40008000000 */
[----:B------:R-:W-:Y:S01]  /*3790*/  USEL UR5, UR5, URZ, UP0 ;  /* 0x0000003f05057287 */ /* 0x000fe20008000000 */
[----:B------:R-:W-:-:S03]  /*37a0*/  SEL R3, R3, RZ, P1 ;  /* 0x000000ff03037207 */ /* 0x000fc60000800000 */
[----:B------:R-:W-:Y:S01]  /*37b0*/  LOP3.LUT R7, R7, UR6, RZ, 0x3c, !PT ;  /* 0x0000000607077c12 */ /* 0x000fe2000f8e3cff */
[----:B------:R-:W-:Y:S07]  /*37c0*/  @P2 BRA `(.L_x_29) ;  /* 0xffffffec009c2947 */ /* 0x000fee000383ffff */
.L_x_22:
[----:B------:R-:W3:Y:S02]  /*37d0*/  LDC R0, c[0x0][0x28c] ;  /* 0x0000a300ff007b82 */ /* 0x000ee40000000800 */
[----:B---3--:R-:W-:-:S13]  /*37e0*/  ISETP.GE.AND P1, PT, R0, 0x1, PT ;  /* 0x000000010000780c */ /* 0x008fda0003f26270 */
[----:B------:R-:W-:Y:S05]  /*37f0*/  @!P1 BRA `(.L_x_30) ;  /* 0x0000000000509947 */ /* 0x000fea0003800000 */
[----:B------:R-:W-:Y:S05]  /*3800*/  @!P0 BRA `(.L_x_31) ;  /* 0x0000000000048947 */ /* 0x000fea0003800000 */
[----:B------:R-:W-:Y:S01]  /*3810*/  BPT.TRAP 0x1 ;  /* 0x000000040000795c */ /* 0x000fe20000300000 */
.L_x_31:
[----:B------:R-:W-:Y:S01]  /*3820*/  ISETP.NE.AND P0, PT, R2, RZ, PT ;  /* 0x000000ff0200720c */ /* 0x000fe20003f05270 */
[----:B------:R-:W-:Y:S01]  /*3830*/  BSSY B0, `(.L_x_32) ;  /* 0x000000e000007945 */ /* 0x000fe20003800000 */
[----:B------:R-:W-:-:S11]  /*3840*/  ISETP.GT.U32.AND P1, PT, R17, 0x1, PT ;  /* 0x000000011100780c */ /* 0x000fd60003f24070 */
[----:B------:R-:W-:Y:S05]  /*3850*/  @!P0 BRA `(.L_x_33) ;  /* 0x00000000002c8947 */ /* 0x000fea0003800000 */
[----:B------:R-:W-:-:S04]  /*3860*/  UISETP.LT.AND UP0, UPT, UR40, 0x1, UPT ;  /* 0x000000012800788c */ /* 0x000fc8000bf01270 */
[----:B------:R-:W-:-:S04]  /*3870*/  USEL UR6, UR40, 0x1, UP0 ;  /* 0x0000000128067887 */ /* 0x000fc80008000000 */
[----:B------:R-:W-:-:S04]  /*3880*/  UIADD3 UR6, UR39, UR40, -UR6 ;  /* 0x0000002827067290 */ /* 0x000fc8000fffe806 */
[----:B------:R-:W-:-:S04]  /*3890*/  UIMAD.WIDE.U32 UR4, UR6, -0x33333333, URZ ;  /* 0xcccccccd060478a5 */ /* 0x000fc8000f8e003f */
[----:B------:R-:W-:-:S04]  /*38a0*/  USHF.R.U32.HI UR4, URZ, 0x2, UR5 ;  /* 0x000000023f047899 */ /* 0x000fc80008011605 */
[----:B------:R-:W-:-:S06]  /*38b0*/  UIMAD UR6, UR4, -0x5, UR6 ;  /* 0xfffffffb040678a4 */ /* 0x000fcc000f8e0206 */
[----:B------:R-:W-:-:S04]  /*38c0*/  IMAD.U32 R3, RZ, RZ, UR6 ;  /* 0x00000006ff037e24 */ /* 0x000fc8000f8e00ff */
[----:B------:R-:W-:-:S04]  /*38d0*/  IMAD R0, R3, 0x8, R6 ;  /* 0x0000000803007824 */ /* 0x000fc800078e0206 */
[----:B------:R-:W-:-:S05]  /*38e0*/  VIADD R3, R0, 0x28 ;  /* 0x0000002800037836 */ /* 0x000fca0000000000 */
[----:B------:R-:W-:-:S04]  /*38f0*/  PRMT R3, R16, 0x654, R3 ;  /* 0x0000065410037816 */ /* 0x000fc80000000003 */
[----:B------:R3:W-:Y:S03]  /*3900*/  SYNCS.ARRIVE.TRANS64.RED.A1T0 RZ, [R3+URZ], RZ ;  /* 0x000000ff03ff79a7 */ /* 0x0007e6000810043f */
.L_x_33:
[----:B------:R-:W-:Y:S05]  /*3910*/  BSYNC B0 ;  /* 0x0000000000007941 */ /* 0x000fea0003800000 */
.L_x_32:
[----:B------:R-:W-:Y:S05]  /*3920*/  @P1 BRA `(.L_x_30) ;  /* 0x0000000000041947 */ /* 0x000fea0003800000 */
[----:B------:R-:W-:Y:S01]  /*3930*/  BPT.TRAP 0x1 ;  /* 0x000000040000795c */ /* 0x000fe20000300000 */
.L_x_30:
[----:B------:R-:W1:Y:S01]  /*3940*/  LDL.LU R9, [R1] ;  /* 0x0000000001097983 */ /* 0x000e620000300800 */
[----:B------:R-:W4:Y:S01]  /*3950*/  LDC R6, c[0x0][0x288] ;  /* 0x0000a200ff067b82 */ /* 0x000f220000000800 */
[----:B------:R-:W-:Y:S01]  /*3960*/  UIADD3 UR39, UR40, UR39, URZ ;  /* 0x0000002728277290 */ /* 0x000fe2000fffe03f */
[----:B------:R-:W-:Y:S01]  /*3970*/  SHF.R.S32.HI R190, RZ, 0x1f, R22 ;  /* 0x0000001fffbe7819 */ /* 0x000fe20000011416 */
[----:B------:R-:W0:Y:S01]  /*3980*/  S2R R7, SR_TID.X ;  /* 0x0000000000077919 */ /* 0x000e220000002100 */
[----:B------:R-:W-:Y:S01]  /*3990*/  ULDC UR7, c[0x0][0x284] ;  /* 0x0000a10000077ab9 */ /* 0x000fe20000000800 */
[----:B------:R-:W-:Y:S02]  /*39a0*/  UISETP.GT.U32.AND UP0, UPT, UR39, 0x4, UPT ;  /* 0x000000042700788c */ /* 0x000fe4000bf04070 */
[----:B------:R-:W-:Y:S02]  /*39b0*/  UISETP.GE.U32.AND UP1, UPT, UR40, 0x5, UPT ;  /* 0x000000052800788c */ /* 0x000fe4000bf26070 */
[----:B------:R-:W-:Y:S01]  /*39c0*/  UISETP.LT.U32.AND UP0, UPT, UR40, 0x5, UP0 ;  /* 0x000000052800788c */ /* 0x000fe20008701070 */
[----:B------:R-:W-:Y:S01]  /*39d0*/  ULDC.64 UR8, c[0x0][0x5d0] ;  /* 0x0001740000087ab9 */ /* 0x000fe20000000a00 */
[----:B------:R-:W-:-:S02]  /*39e0*/  UIMAD.WIDE.U32 UR4, UR39, -0x33333333, URZ ;  /* 0xcccccccd270478a5 */ /* 0x000fc4000f8e003f */
[----:B------:R-:W-:Y:S02]  /*39f0*/  USEL UR6, URZ, 0x1, !UP0 ;  /* 0x000000013f067887 */ /* 0x000fe4000c000000 */
[----:B------:R-:W-:Y:S02]  /*3a00*/  USHF.R.U32.HI UR4, URZ, 0x2, UR5 ;  /* 0x000000023f047899 */ /* 0x000fe40008011605 */
[----:B------:R-:W-:Y:S02]  /*3a10*/  ULOP3.LUT UR38, UR38, UR6, URZ, 0x3c, !UPT ;  /* 0x0000000626267292 */ /* 0x000fe4000f8e3c3f */
[----:B------:R-:W-:Y:S02]  /*3a20*/  UIMAD UR39, UR4, -0x5, UR39 ;  /* 0xfffffffb042778a4 */ /* 0x000fe4000f8e0227 */
[----:B------:R-:W-:Y:S01]  /*3a30*/  @UP1 ULOP3.LUT UR38, UR38, 0x1, UR4, 0x78, !UPT ;  /* 0x0000000126261892 */ /* 0x000fe2000f8e7804 */
[--C-:B0-----:R-:W-:Y:S01]  /*3a40*/  SHF.R.U32.HI R0, RZ, 0x2, R7.reuse ;  /* 0x00000002ff007819 */ /* 0x101fe20000011607 */
[----:B------:R-:W-:Y:S01]  /*3a50*/  IMAD.SHL.U32 R188, R7, 0x2, RZ ;  /* 0x0000000207bc7824 */ /* 0x000fe200078e00ff */
[----:B--2---:R-:W-:-:S02]  /*3a60*/  SHF.R.U32.HI R5, RZ, 0x7, R7 ;  /* 0x00000007ff057819 */ /* 0x004fc40000011607 */
[----:B---3--:R-:W-:Y:S02]  /*3a70*/  LOP3.LUT R3, R0, 0x7, RZ, 0xc0, !PT ;  /* 0x0000000700037812 */ /* 0x008fe400078ec0ff */
[----:B------:R-:W-:Y:S02]  /*3a80*/  LOP3.LUT R0, R5, 0x1, RZ, 0xc0, !PT ;  /* 0x0000000105007812 */ /* 0x000fe400078ec0ff */
[----:B------:R-:W-:-:S03]  /*3a90*/  LOP3.LUT R4, R7, 0x60, RZ, 0xc0, !PT ;  /* 0x0000006007047812 */ /* 0x000fc600078ec0ff */
[----:B------:R-:W-:Y:S01]  /*3aa0*/  IMAD.SHL.U32 R8, R0, 0x40, RZ ;  /* 0x0000004000087824 */ /* 0x000fe200078e00ff */
[----:B------:R-:W-:-:S04]  /*3ab0*/  SHF.R.U32.HI R4, RZ, 0x1, R4 ;  /* 0x00000001ff047819 */ /* 0x000fc80000011604 */
[-CC-:B------:R-:W-:Y:S02]  /*3ac0*/  IADD3 R5, RZ, -R4.reuse, -R3.reuse ;  /* 0x80000004ff057210 */ /* 0x180fe40007ffe803 */
[----:B------:R-:W-:Y:S01]  /*3ad0*/  LOP3.LUT R3, R8, 0x40, R3, 0xe2, !PT ;  /* 0x0000004008037812 */ /* 0x000fe200078ee203 */
[----:B------:R-:W-:Y:S02]  /*3ae0*/  IMAD R8, R23, 0xc0, RZ ;  /* 0x000000c017087824 */ /* 0x000fe400078e02ff */
[----:B------:R-:W-:Y:S01]  /*3af0*/  IMAD R5, R0, -0x40, R5 ;  /* 0xffffffc000057824 */ /* 0x000fe200078e0205 */
[----:B------:R-:W-:Y:S02]  /*3b00*/  LOP3.LUT R0, R7, 0x3, RZ, 0xc0, !PT ;  /* 0x0000000307007812 */ /* 0x000fe400078ec0ff */
[----:B------:R-:W-:Y:S01]  /*3b10*/  LOP3.LUT R4, R3, R4, RZ, 0xfc, !PT ;  /* 0x0000000403047212 */ /* 0x000fe200078efcff */
[----:B------:R-:W-:Y:S02]  /*3b20*/  IMAD R3, R190, UR8, RZ ;  /* 0x00000008be037c24 */ /* 0x000fe4000f8e02ff */
[----:B----4-:R-:W-:Y:S01]  /*3b30*/  IMAD R10, R0, -0x2, R6 ;  /* 0xfffffffe000a7824 */ /* 0x010fe200078e0206 */
[----:B------:R-:W-:Y:S01]  /*3b40*/  IADD3 R0, -R8, UR7, R5 ;  /* 0x0000000708007c10 */ /* 0x000fe2000fffe105 */
[----:B------:R-:W-:-:S02]  /*3b50*/  IMAD R3, R22, UR9, R3 ;  /* 0x0000000916037c24 */ /* 0x000fc4000f8e0203 */
[----:B------:R-:W-:Y:S02]  /*3b60*/  IMAD.MOV.U32 R5, RZ, RZ, RZ ;  /* 0x000000ffff057224 */ /* 0x000fe400078e00ff */
[----:B------:R-:W-:-:S04]  /*3b70*/  IMAD.WIDE R4, R23, 0xc0, R4 ;  /* 0x000000c017047825 */ /* 0x000fc800078e0204 */
[----:B-1----:R-:W-:-:S05]  /*3b80*/  IMAD R187, R9, 0xa0, RZ ;  /* 0x000000a009bb7824 */ /* 0x002fca00078e02ff */
[C---:B------:R-:W-:Y:S02]  /*3b90*/  ISETP.GE.AND P0, PT, R187.reuse, R6, PT ;  /* 0x00000006bb00720c */ /* 0x040fe40003f06270 */
[----:B------:R-:W-:Y:S01]  /*3ba0*/  LOP3.LUT R188, R187, 0x6, R188, 0xf8, !PT ;  /* 0x00000006bbbc7812 */ /* 0x000fe200078ef8bc */
[----:B------:R-:W-:Y:S01]  /*3bb0*/  IMAD.IADD R187, R10, 0x1, -R187 ;  /* 0x000000010abb7824 */ /* 0x000fe200078e0abb */
[----:B------:R-:W-:Y:S02]  /*3bc0*/  ISETP.GE.OR P0, PT, R8, UR7, P0 ;  /* 0x0000000708007c0c */ /* 0x000fe40008706670 */
[----:B------:R-:W-:-:S03]  /*3bd0*/  SHF.R.S32.HI R189, RZ, 0x1f, R188 ;  /* 0x0000001fffbd7819 */ /* 0x000fc600000114bc */
[----:B------:R-:W-:-:S04]  /*3be0*/  IMAD.WIDE.U32 R6, R22, UR8, R188 ;  /* 0x0000000816067c25 */ /* 0x000fc8000f8e00bc */
[----:B------:R-:W-:Y:S02]  /*3bf0*/  IMAD.IADD R7, R7, 0x1, R3 ;  /* 0x0000000107077824 */ /* 0x000fe400078e0203 */
[----:B------:R-:W-:Y:S02]  /*3c00*/  IMAD.MOV.U32 R3, RZ, RZ, -0x1 ;  /* 0xffffffffff037424 */ /* 0x000fe400078e00ff */
[----:B------:R-:W-:Y:S05]  /*3c10*/  @P0 BRA `(.L_x_34) ;  /* 0x0000007800f40947 */ /* 0x000fea0003800000 */
[----:B------:R-:W0:Y:S01]  /*3c20*/  LDC.64 R20, c[0x0][0x5c8] ;  /* 0x00017200ff147b82 */ /* 0x000e220000000a00 */
[----:B------:R-:W-:Y:S01]  /*3c30*/  ULDC.64 UR4, c[0x0][0x5c0] ;  /* 0x0001700000047ab9 */ /* 0x000fe20000000a00 */
[----:B------:R-:W-:Y:S01]  /*3c40*/  BSSY B0, `(.L_x_34) ;  /* 0x00007ba000007945 */ /* 0x000fe20003800000 */
[-C--:B0-----:R-:W-:Y:S01]  /*3c50*/  IMAD R8, R5, R20.reuse, RZ ;  /* 0x0000001405087224 */ /* 0x081fe200078e02ff */
[----:B------:R-:W-:Y:S01]  /*3c60*/  SHF.L.U64.HI R15, R20, 0x3, R21 ;  /* 0x00000003140f7819 */ /* 0x000fe20000010215 */
[----:B------:R-:W-:-:S04]  /*3c70*/  IMAD.WIDE.U32 R6, R4, R20, R6 ;  /* 0x0000001404067225 */ /* 0x000fc800078e0006 */
[----:B------:R-:W-:Y:S01]  /*3c80*/  IMAD R9, R4, R21, R8 ;  /* 0x0000001504097224 */ /* 0x000fe200078e0208 */
[----:B------:R-:W-:Y:S01]  /*3c90*/  IADD3 R6, P0, R6, UR4, RZ ;  /* 0x0000000406067c10 */ /* 0x000fe2000ff1e0ff */
[C---:B------:R-:W-:Y:S02]  /*3ca0*/  IMAD.SHL.U32 R13, R20.reuse, 0x8, RZ ;  /* 0x00000008140d7824 */ /* 0x040fe400078e00ff */
[----:B------:R-:W-:Y:S01]  /*3cb0*/  IMAD.IADD R9, R7, 0x1, R9 ;  /* 0x0000000107097824 */ /* 0x000fe200078e0209 */
[-C--:B------:R-:W-:Y:S02]  /*3cc0*/  LEA R8, P2, R20, R6.reuse, 0x7 ;  /* 0x0000000614087211 */ /* 0x080fe400078438ff */
[----:B------:R-:W-:Y:S02]  /*3cd0*/  IADD3 R10, P1, R13, R6, RZ ;  /* 0x000000060d0a7210 */ /* 0x000fe40007f3e0ff */
[----:B------:R-:W-:Y:S02]  /*3ce0*/  IADD3.X R7, R9, UR5, RZ, P0, !PT ;  /* 0x0000000509077c10 */ /* 0x000fe400087fe4ff */
[----:B-----5:R-:W-:-:S02]  /*3cf0*/  ISETP.NE.AND P0, PT, R185, RZ, PT ;  /* 0x000000ffb900720c */ /* 0x020fc40003f05270 */
[----:B------:R-:W-:Y:S01]  /*3d00*/  LEA.HI.X R9, R20, R7, R21, 0x7, P2 ;  /* 0x0000000714097211 */ /* 0x000fe200010f3c15 */
[----:B------:R-:W-:Y:S01]  /*3d10*/  IMAD.X R11, R15, 0x1, R7, P1 ;  /* 0x000000010f0b7824 */ /* 0x000fe200008e0607 */
[----:B------:R-:W-:-:S05]  /*3d20*/  IADD3 R12, P2, R13, R8, RZ ;  /* 0x000000080d0c7210 */ /* 0x000fca0007f5e0ff */
[----:B------:R-:W-:-:S04]  /*3d30*/  IMAD.X R13, R15, 0x1, R9, P2 ;  /* 0x000000010f0d7824 */ /* 0x000fc800010e0609 */
[----:B------:R-:W-:Y:S05]  /*3d40*/  @!P0 BRA `(.L_x_35) ;  /* 0x0000005c00148947 */ /* 0x000fea0003800000 */
[----:B------:R-:W0:Y:S01]  /*3d50*/  LDC.64 R20, c[0x0][0x5b0] ;  /* 0x00016c00ff147b82 */ /* 0x000e220000000a00 */
[----:B------:R-:W-:Y:S01]  /*3d60*/  ULDC.64 UR4, c[0x0][0x5b8] ;  /* 0x00016e0000047ab9 */ /* 0x000fe20000000a00 */
[----:B------:R-:W-:Y:S01]  /*3d70*/  ISETP.GE.AND P3, PT, R0, 0x1, PT ;  /* 0x000000010000780c */ /* 0x000fe20003f66270 */
[----:B------:R-:W-:Y:S01]  /*3d80*/  IMAD R23, R190, UR4, RZ ;  /* 0x00000004be177c24 */ /* 0x000fe2000f8e02ff */
[----:B------:R-:W-:Y:S01]  /*3d90*/  BSSY B1, `(.L_x_36) ;  /* 0x000000e000017945 */ /* 0x000fe20003800000 */
[C---:B------:R-:W-:Y:S01]  /*3da0*/  IMAD.WIDE.U32 R188, R22.reuse, UR4, R188 ;  /* 0x0000000416bc7c25 */ /* 0x040fe2000f8e00bc */
[----:B------:R-:W-:Y:S02]  /*3db0*/  ISETP.LT.OR P1, PT, R187, 0x1, !P3 ;  /* 0x00000001bb00780c */ /* 0x000fe40005f21670 */
[----:B------:R-:W1:Y:S01]  /*3dc0*/  LDC.64 R14, c[0x0][0x5a8] ;  /* 0x00016a00ff0e7b82 */ /* 0x000e620000000a00 */
[----:B------:R-:W-:Y:S02]  /*3dd0*/  IMAD R23, R22, UR5, R23 ;  /* 0x0000000516177c24 */ /* 0x000fe4000f8e0217 */
[----:B------:R-:W-:-:S02]  /*3de0*/  IMAD.MOV.U32 R22, RZ, RZ, R188 ;  /* 0x000000ffff167224 */ /* 0x000fc400078e00bc */
[----:B------:R-:W-:Y:S02]  /*3df0*/  IMAD.IADD R23, R189, 0x1, R23 ;  /* 0x00000001bd177824 */ /* 0x000fe400078e0217 */
[-C--:B0-----:R-:W-:Y:S02]  /*3e00*/  IMAD R192, R5, R20.reuse, RZ ;  /* 0x0000001405c07224 */ /* 0x081fe400078e02ff */
[----:B------:R-:W-:-:S04]  /*3e10*/  IMAD.WIDE.U32 R190, R4, R20, R22 ;  /* 0x0000001404be7225 */ /* 0x000fc800078e0016 */
[----:B------:R-:W-:Y:S01]  /*3e20*/  IMAD R201, R4, R21, R192 ;  /* 0x0000001504c97224 */ /* 0x000fe200078e02c0 */
[----:B-1----:R-:W-:-:S04]  /*3e30*/  IADD3 R190, P0, R190, R14, RZ ;  /* 0x0000000ebebe7210 */ /* 0x002fc80007f1e0ff */
[----:B------:R-:W-:Y:S01]  /*3e40*/  IADD3.X R191, R15, R191, R201, P0, !PT ;  /* 0x000000bf0fbf7210 */ /* 0x000fe200007fe4c9 */
[----:B------:R-:W-:Y:S08]  /*3e50*/  @P1 BRA `(.L_x_37) ;  /* 0x0000000000041947 */ /* 0x000ff00003800000 */
[----:B------:R0:W5:Y:S02]  /*3e60*/  LDG.E.U8 R184, desc[UR36][R190.64] ;  /* 0x00000024beb87981 */ /* 0x000164000c1e1100 */
.L_x_37:
[----:B------:R-:W-:Y:S05]  /*3e70*/  BSYNC B1 ;  /* 0x0000000000017941 */ /* 0x000fea0003800000 */
.L_x_36:
[----:B-----5:R-:W-:Y:S01]  /*3e80*/  LOP3.LUT R192, R184, 0xffff, RZ, 0xc0, !PT ;  /* 0x0000ffffb8c07812 */ /* 0x020fe200078ec0ff */
[----:B------:R-:W-:Y:S01]  /*3e90*/  BSSY B1, `(.L_x_38) ;  /* 0x000000d000017945 */ /* 0x000fe20003800000 */
[----:B------:R-:W-:Y:S02]  /*3ea0*/  ISETP.LT.OR P2, PT, R187, 0x2, !P3 ;  /* 0x00000002bb00780c */ /* 0x000fe40005f41670 */
[----:B------:R-:W-:Y:S02]  /*3eb0*/  PRMT R192, R192, 0x8880, RZ ;  /* 0x00008880c0c07816 */ /* 0x000fe400000000ff */
[----:B------:R-:W-:-:S03]  /*3ec0*/  SHF.L.U64.HI R193, R20, 0x3, R21 ;  /* 0x0000000314c17819 */ /* 0x000fc60000010215 */
[----:B------:R-:W-:Y:S02]  /*3ed0*/  IMAD R195, R192, R185, RZ ;  /* 0x000000b9c0c37224 */ /* 0x000fe400078e02ff */
[----:B------:R-:W-:Y:S02]  /*3ee0*/  IMAD.SHL.U32 R192, R20, 0x8, RZ ;  /* 0x0000000814c07824 */ /* 0x000fe400078e00ff */
[----:B------:R-:W-:Y:S02]  /*3ef0*/  @!P1 IMAD R199, R168, R186, R195 ;  /* 0x000000baa8c79224 */ /* 0x000fe400078e02c3 */
[----:B------:R-:W-:-:S03]  /*3f00*/  IMAD.WIDE.U32 R196, R4, R20, R192 ;  /* 0x0000001404c47225 */ /* 0x000fc600078e00c0 */
[----:B------:R1:W-:Y:S01]  /*3f10*/  @!P1 STG.E.U8 desc[UR36][R6.64], R199 ;  /* 0x000000c706009986 */ /* 0x0003e2000c101124 */
[----:B------:R-:W-:Y:S05]  /*3f20*/  @P2 BRA `(.L_x_39) ;  /* 0x00000000000c2947 */ /* 0x000fea0003800000 */
[----:B------:R-:W2:Y:S02]  /*3f30*/  LDG.E.U8 R184, desc[UR36][R190.64+0x1] ;  /* 0x00000124beb87981 */ /* 0x000ea4000c1e1100 */
[----:B--2---:R-:W-:-:S05]  /*3f40*/  PRMT R168, R184, 0x8880, RZ ;  /* 0x00008880b8a87816 */ /* 0x004fca00000000ff */
[----:B------:R-:W-:-:S07]  /*3f50*/  IMAD R195, R168, R185, RZ ;  /* 0x000000b9a8c37224 */ /* 0x000fce00078e02ff */
.L_x_39:
[----:B------:R-:W-:Y:S05]  /*3f60*/  BSYNC B1 ;  /* 0x0000000000017941 */ /* 0x000fea0003800000 */
.L_x_38:
[----:B-1----:R-:W-:Y:S01]  /*3f70*/  @!P2 IMAD R199, R169, R186, R195 ;  /* 0x000000baa9c7a224 */ /* 0x002fe200078e02c3 */
[----:B------:R-:W-:Y:S01]  /*3f80*/  ISETP.GE.AND P0, PT, R0, 0x9, PT ;  /* 0x000000090000780c */ /* 0x000fe20003f06270 */
[----:B------:R-:W-:Y:S01]  /*3f90*/  IMAD.IADD R169, R201, 0x1, R197 ;  /* 0x00000001c9a97824 */ /* 0x000fe200078e02c5 */
[----:B------:R-:W-:Y:S01]  /*3fa0*/  IADD3 R168, P4, P5, R188, R14, R196 ;  /* 0x0000000ebca87210 */ /* 0x000fe20007d9e0c4 */
[----:B------:R-:W-:Y:S01]  /*3fb0*/  BSSY B1, `(.L_x_40) ;  /* 0x000000b000017945 */ /* 0x000fe20003800000 */
[----:B------:R1:W-:Y:S01]  /*3fc0*/  @!P2 STG.E.U8 desc[UR36][R6.64+0x1], R199 ;  /* 0x000001c70600a986 */ /* 0x0003e2000c101124 */
[----:B------:R-:W-:Y:S02]  /*3fd0*/  ISETP.LT.OR P2, PT, R187, 0x1, !P0 ;  /* 0x00000001bb00780c */ /* 0x000fe40004741670 */
[----:B------:R-:W-:Y:S02]  /*3fe0*/  IADD3.X R169, R23, R15, R169, P4, P5 ;  /* 0x0000000f17a97210 */ /* 0x000fe400027ea4a9 */
[----:B------:R-:W-:-:S02]  /*3ff0*/  ISETP.LT.OR P1, PT, R187, 0x2, !P0 ;  /* 0x00000002bb00780c */ /* 0x000fc40004721670 */
[C---:B------:R-:W-:Y:S02]  /*4000*/  ISETP.LT.OR P5, PT, R187.reuse, 0x9, !P3 ;  /* 0x00000009bb00780c */ /* 0x040fe40005fa1670 */
[----:B------:R-:W-:-:S05]  /*4010*/  ISETP.LT.OR P4, PT, R187, 0xa, !P3 ;  /* 0x0000000abb00780c */ /* 0x000fca0005f81670 */
[----:B-1----:R-:W-:Y:S08]  /*4020*/  @P2 BRA `(.L_x_41) ;  /* 0x00000000000c2947 */ /* 0x002ff00003800000 */
[----:B------:R-:W2:Y:S02]  /*4030*/  LDG.E.U8 R184, desc[UR36][R168.64] ;  /* 0x00000024a8b87981 */ /* 0x000ea4000c1e1100 */
[----:B--2---:R-:W-:-:S05]  /*4040*/  PRMT R194, R184, 0x8880, RZ ;  /* 0x00008880b8c27816 */ /* 0x004fca00000000ff */
[----:B------:R-:W-:-:S07]  /*4050*/  IMAD R195, R194, R185, RZ ;  /* 0x000000b9c2c37224 */ /* 0x000fce00078e02ff */
.L_x_41:
[----:B------:R-:W-:Y:S05]  /*4060*/  BSYNC B1 ;  /* 0x0000000000017941 */ /* 0x000fea0003800000 */
.L_x_40:
[----:B------:R-:W-:Y:S01]  /*4070*/  @!P2 IMAD R197, R170, R186, R195 ;  /* 0x000000baaac5a224 */ /* 0x000fe200078e02c3 */
[----:B------:R-:W-:Y:S04]  /*4080*/  BSSY B1, `(.L_x_42) ;  /* 0x0000006000017945 */ /* 0x000fe80003800000 */
[----:B------:R1:W-:Y:S01]  /*4090*/  @!P2 STG.E.U8 desc[UR36][R10.64], R197 ;  /* 0x000000c50a00a986 */ /* 0x0003e2000c101124 */
[----:B------:R-:W-:Y:S05]  /*40a0*/  @P1 BRA `(.L_x_43) ;  /* 0x00000000000c1947 */ /* 0x000fea0003800000 */
[----:B------:R-:W2:Y:S02]  /*40b0*/  LDG.E.U8 R184, desc[UR36][R168.64+0x1] ;  /* 0x00000124a8b87981 */ /* 0x000ea4000c1e1100 */
[----:B--2---:R-:W-:-:S05]  /*40c0*/  PRMT R170, R184, 0x8880, RZ ;  /* 0x00008880b8aa7816 */ /* 0x004fca00000000ff */
[----:B------:R-:W-:-:S07]  /*40d0*/  IMAD R195, R170, R185, RZ ;  /* 0x000000b9aac37224 */ /* 0x000fce00078e02ff */
.L_x_43:
[----:B------:R-:W-:Y:S05]  /*40e0*/  BSYNC B1 ;  /* 0x0000000000017941 */ /* 0x000fea0003800000 */
.L_x_42:
[----:B------:R-:W-:Y:S01]  /*40f0*/  @!P1 IMAD R171, R171, R186, R195 ;  /* 0x000000baabab9224 */ /* 0x000fe200078e02c3 */
[----:B------:R-:W-:Y:S04]  /*4100*/  BSSY B1, `(.L_x_44) ;  /* 0x0000006000017945 */ /* 0x000fe80003800000 */
[----:B------:R2:W-:Y:S01]  /*4110*/  @!P1 STG.E.U8 desc[UR36][R10.64+0x1], R171 ;  /* 0x000001ab0a009986 */ /* 0x0005e2000c101124 */
[----:B------:R-:W-:Y:S05]  /*4120*/  @P5 BRA `(.L_x_45) ;  /* 0x00000000000c5947 */ /* 0x000fea0003800000 */
[----:B------:R-:W3:Y:S02]  /*4130*/  LDG.E.U8 R184, desc[UR36][R190.64+0x8] ;  /* 0x00000824beb87981 */ /* 0x000ee4000c1e1100 */
[----:B---3--:R-:W-:-:S05]  /*4140*/  PRMT R170, R184, 0x8880, RZ ;  /* 0x00008880b8aa7816 */ /* 0x008fca00000000ff */
[----:B------:R-:W-:-:S07]  /*4150*/  IMAD R195, R170, R185, RZ ;  /* 0x000000b9aac37224 */ /* 0x000fce00078e02ff */
.L_x_45:
[----:B------:R-:W-:Y:S05]  /*4160*/  BSYNC B1 ;  /* 0x0000000000017941 */ /* 0x000fea0003800000 */
.L_x_44:
[----:B--2---:R-:W-:Y:S01]  /*4170*/  @!P5 IMAD R171, R172, R186, R195 ;  /* 0x000000baacabd224 */ /* 0x004fe200078e02c3 */
[----:B------:R-:W-:Y:S04]  /*4180*/  BSSY B1, `(.L_x_46) ;  /* 0x0000006000017945 */ /* 0x000fe80003800000 */
[----:B------:R2:W-:Y:S01]  /*4190*/  @!P5 STG.E.U8 desc[UR36][R6.64+0x8], R171 ;  /* 0x000008ab0600d986 */ /* 0x0005e2000c101124 */
[----:B------:R-:W-:Y:S05]  /*41a0*/  @P4 BRA `(.L_x_47) ;  /* 0x00000000000c4947 */ /* 0x000fea0003800000 */
[----:B------:R-:W3:Y:S02]  /*41b0*/  LDG.E.U8 R184, desc[UR36][R190.64+0x9] ;  /* 0x00000924beb87981 */ /* 0x000ee4000c1e1100 */
[----:B---3--:R-:W-:-:S05]  /*41c0*/  PRMT R170, R184, 0x8880, RZ ;  /* 0x00008880b8aa7816 */ /* 0x008fca00000000ff */
[----:B------:R-:W-:-:S07]  /*41d0*/  IMAD R195, R170, R185, RZ ;  /* 0x000000b9aac37224 */ /* 0x000fce00078e02ff */
.L_x_47:
[----:B------:R-:W-:Y:S05]  /*41e0*/  BSYNC B1 ;  /* 0x0000000000017941 */ /* 0x000fea0003800000 */
.L_x_46:
[----:B------:R-:W-:Y:S01]  /*41f0*/  ISETP.LT.OR P5, PT, R187, 0x9, !P0 ;  /* 0x00000009bb00780c */ /* 0x000fe200047a1670 */
[----:B------:R-:W-:Y:S01]  /*4200*/  @!P4 IMAD R173, R173, R186, R195 ;  /* 0x000000baadadc224 */ /* 0x000fe200078e02c3 */
[----:B------:R-:W-:Y:S01]  /*4210*/  BSSY B1, `(.L_x_48) ;  /* 0x0000009000017945 */ /* 0x000fe20003800000 */
[C---:B------:R-:W-:Y:S02]  /*4220*/  ISETP.LT.OR P2, PT, R187.reuse, 0xa, !P0 ;  /* 0x0000000abb00780c */ /* 0x040fe40004741670 */
[C---:B------:R-:W-:Y:S01]  /*4230*/  ISETP.LT.OR P1, PT, R187.reuse, 0x12, !P3 ;  /* 0x00000012bb00780c */ /* 0x040fe20005f21670 */
[----:B------:R3:W-:Y:S01]  /*4240*/  @!P4 STG.E.U8 desc[UR36][R6.64+0x9], R173 ;  /* 0x000009ad0600c986 */ /* 0x0007e2000c101124 */
[----:B------:R-:W-:-:S06]  /*4250*/  ISETP.LT.OR P4, PT, R187, 0x11, !P3 ;  /* 0x00000011bb00780c */ /* 0x000fcc0005f81670 */
[----:B------:R-:W-:Y:S07]  /*4260*/  @P5 BRA `(.L_x_49) ;  /* 0x00000000000c5947 */ /* 0x000fee0003800000 */
[----:B------:R-:W4:Y:S02]  /*4270*/  LDG.E.U8 R184, desc[UR36][R168.64+0x8] ;  /* 0x00000824a8b87981 */ /* 0x000f24000c1e1100 */
[----:B----4-:R-:W-:-:S05]  /*4280*/  PRMT R170, R184, 0x8880, RZ ;  /* 0x00008880b8aa7816 */ /* 0x010fca00000000ff */
[----:B------:R-:W-:-:S07]  /*4290*/  IMAD R195, R170, R185, RZ ;  /* 0x000000b9aac37224 */ /* 0x000fce00078e02ff */
.L_x_49:
[----:B------:R-:W-:Y:S05]  /*42a0*/  BSYNC B1 ;  /* 0x0000000000017941 */ /* 0x000fea0003800000 */
.L_x_48:
[----:B--2---:R-:W-:Y:S01]  /*42b0*/  @!P5 IMAD R171, R174, R186, R195 ;  /* 0x000000baaeabd224 */ /* 0x004fe200078e02c3 */
[----:B------:R-:W-:Y:S04]  /*42c0*/  BSSY B1, `(.L_x_50) ;  /* 0x0000006000017945 */ /* 0x000fe80003800000 */
[----:B------:R2:W-:Y:S01]  /*42d0*/  @!P5 STG.E.U8 desc[UR36][R10.64+0x8], R171 ;  /* 0x000008ab0a00d986 */ /* 0x0005e2000c101124 */
[----:B------:R-:W-:Y:S05]  /*42e0*/  @P2 BRA `(.L_x_51) ;  /* 0x00000000000c2947 */ /* 0x000fea0003800000 */
[----:B------:R-:W4:Y:S02]  /*42f0*/  LDG.E.U8 R184, desc[UR36][R168.64+0x9] ;  /* 0x00000924a8b87981 */ /* 0x000f24000c1e1100 */
[----:B----4-:R-:W-:-:S05]  /*4300*/  PRMT R170, R184, 0x8880, RZ ;  /* 0x00008880b8aa7816 */ /* 0x010fca00000000ff */
[----:B------:R-:W-:-:S07]  /*4310*/  IMAD R195, R170, R185, RZ ;  /* 0x000000b9aac37224 */ /* 0x000fce00078e02ff */
.L_x_51:
[----:B------:R-:W-:Y:S05]  /*4320*/  BSYNC B1 ;  /* 0x0000000000017941 */ /* 0x000fea0003800000 */
.L_x_50:
[----:B------:R-:W-:Y:S01]  /*4330*/  @!P2 IMAD R175, R175, R186, R195 ;  /* 0x000000baafafa224 */ /* 0x000fe200078e02c3 */
[----:B------:R-:W-:Y:S04]  /*4340*/  BSSY B1, `(.L_x_52) ;  /* 0x0000006000017945 */ /* 0x000fe80003800000 */
[----:B------:R4:W-:Y:S01]  /*4350*/  @!P2 STG.E.U8 desc[UR36][R10.64+0x9], R175 ;  /* 0x000009af0a00a986 */ /* 0x0009e2000c101124 */
[----:B------:R-:W-:Y:S05]  /*4360*/  @P4 BRA `(.L_x_53) ;  /* 0x00000000000c4947 */ /* 0x000fea0003800000 */
[----:B------:R-:W5:Y:S02]  /*4370*/  LDG.E.U8 R184, desc[UR36][R190.64+0x10] ;  /* 0x00001024beb87981 */ /* 0x000f64000c1e1100 */
[----:B-----5:R-:W-:-:S05]  /*4380*/  PRMT R170, R184, 0x8880, RZ ;  /* 0x00008880b8aa7816 */ /* 0x020fca00000000ff */
[----:B------:R-:W-:-:S07]  /*4390*/  IMAD R195, R170, R185, RZ ;  /* 0x000000b9aac37224 */ /* 0x000fce00078e02ff */
.L_x_53:
[----:B------:R-:W-:Y:S05]  /*43a0*/  BSYNC B1 ;  /* 0x0000000000017941 */ /* 0x000fea0003800000 */
.L_x_52:
[----:B--2---:R-:W-:Y:S01]  /*43b0*/  @!P4 IMAD R171, R176, R186, R195 ;  /* 0x000000bab0abc224 */ /* 0x004fe200078e02c3 */
[----:B------:R-:W-:Y:S04]  /*43c0*/  BSSY B1, `(.L_x_54) ;  /* 0x0000006000017945 */ /* 0x000fe80003800000 */
[----:B------:R2:W-:Y:S01]  /*43d0*/  @!P4 STG.E.U8 desc[UR36][R6.64+0x10], R171 ;  /* 0x000010ab0600c986 */ /* 0x0005e2000c101124 */
[----:B------:R-:W-:Y:S05]  /*43e0*/  @P1 BRA `(.L_x_55) ;  /* 0x00000000000c1947 */ /* 0x000fea0003800000 */
[----:B------:R-:W5:Y:S02]  /*43f0*/  LDG.E.U8 R184, desc[UR36][R190.64+0x11] ;  /* 0x00001124beb87981 */ /* 0x000f64000c1e1100 */
[----:B-----5:R-:W-:-:S05]  /*4400*/  PRMT R170, R184, 0x8880, RZ ;  /* 0x00008880b8aa7816 */ /* 0x020fca00000000ff */
[----:B------:R-:W-:-:S07]  /*4410*/  IMAD R195, R170, R185, RZ ;  /* 0x000000b9aac37224 */ /* 0x000fce00078e02ff */
.L_x_55:
[----:B------:R-:W-:Y:S05]  /*4420*/  BSYNC B1 ;  /* 0x0000000000017941 */ /* 0x000fea0003800000 */
.L_x_54:
[----:B------:R-:W-:Y:S01]  /*4430*/  ISETP.LT.OR P2, PT, R187, 0x11, !P0 ;  /* 0x00000011bb00780c */ /* 0x000fe20004741670 */
[----:B------:R-:W-:Y:S01]  /*4440*/  @!P1 IMAD R177, R177, R186, R195 ;  /* 0x000000bab1b19224 */ /* 0x000fe200078e02c3 */
[----:B------:R-:W-:Y:S01]  /*4450*/  BSSY B1, `(.L_x_56) ;  /* 0x0000009000017945 */ /* 0x000fe20003800000 */
[----:B-1----:R-:W-:Y:S02]  /*4460*/  IADD3 R197, P4, R4, 0x80, RZ ;  /* 0x0000008004c57810 */ /* 0x002fe40007f9e0ff */
[C---:B------:R-:W-:Y:S01]  /*4470*/  ISETP.LT.OR P5, PT, R187.reuse, 0x19, !P3 ;  /* 0x00000019bb00780c */ /* 0x040fe20005fa1670 */
[----:B------:R1:W-:Y:S01]  /*4480*/  @!P1 STG.E.U8 desc[UR36][R6.64+0x11], R177 ;  /* 0x000011b106009986 */ /* 0x0003e2000c101124 */
[----:B------:R-:W-:-:S06]  /*4490*/  ISETP.LT.OR P1, PT, R187, 0x12, !P0 ;  /* 0x00000012bb00780c */ /* 0x000fcc0004721670 */
[----:B------:R-:W-:Y:S07]  /*44a0*/  @P2 BRA `(.L_x_57) ;  /* 0x00000000000c2947 */ /* 0x000fee0003800000 */
[----:B------:R-:W5:Y:S02]  /*44b0*/  LDG.E.U8 R184, desc[UR36][R168.64+0x10] ;  /* 0x00001024a8b87981 */ /* 0x000f64000c1e1100 */
[----:B-----5:R-:W-:-:S05]  /*44c0*/  PRMT R170, R184, 0x8880, RZ ;  /* 0x00008880b8aa7816 */ /* 0x020fca00000000ff */
[----:B------:R-:W-:-:S07]  /*44d0*/  IMAD R195, R170, R185, RZ ;  /* 0x000000b9aac37224 */ /* 0x000fce00078e02ff */
.L_x_57:
[----:B------:R-:W-:Y:S05]  /*44e0*/  BSYNC B1 ;  /* 0x0000000000017941 */ /* 0x000fea0003800000 */
.L_x_56:
[----:B--2---:R-:W-:Y:S01]  /*44f0*/  @!P2 IMAD R171, R178, R186, R195 ;  /* 0x000000bab2aba224 */ /* 0x004fe200078e02c3 */
[----:B------:R-:W-:Y:S04]  /*4500*/  BSSY B1, `(.L_x_58) ;  /* 0x0000006000017945 */ /* 0x000fe80003800000 */
[----:B------:R2:W-:Y:S01]  /*4510*/  @!P2 STG.E.U8 desc[UR36][R10.64+0x10], R171 ;  /* 0x000010ab0a00a986 */ /* 0x0005e2000c101124 */
[----:B------:R-:W-:Y:S05]  /*4520*/  @P1 BRA `(.L_x_59) ;  /* 0x00000000000c1947 */ /* 0x000fea0003800000 */
[----:B------:R-:W5:Y:S02]  /*4530*/  LDG.E.U8 R184, desc[UR36][R168.64+0x11] ;  /* 0x00001124a8b87981 */ /* 0x000f64000c1e1100 */
[----:B-----5:R-:W-:-:S05]  /*4540*/  PRMT R170, R184, 0x8880, RZ ;  /* 0x00008880b8aa7816 */ /* 0x020fca00000000ff */
[----:B------:R-:W-:-:S07]  /*4550*/  IMAD R195, R170, R185, RZ ;  /* 0x000000b9aac37224 */ /* 0x000fce00078e02ff */
.L_x_59:
[----:B------:R-:W-:Y:S05]  /*4560*/  BSYNC B1 ;  /* 0x0000000000017941 */ /* 0x000fea0003800000 */
.L_x_58:
[----:B------:R-:W-:Y:S01]  /*4570*/  @!P1 IMAD R179, R179, R186, R195 ;  /* 0x000000bab3b39224 */ /* 0x000fe200078e02c3 */
[----:B------:R-:W-:Y:S04]  /*4580*/  BSSY B1, `(.L_x_60) ;  /* 0x0000006000017945 */ /* 0x000fe80003800000 */
[----:B------:R0:W-:Y:S01]  /*4590*/  @!P1 STG.E.U8 desc[UR36][R10.64+0x11], R179 ;  /* 0x000011b30a009986 */ /* 0x0001e2000c101124 */
[----:B------:R-:W-:Y:S05]  /*45a0*/  @P5 BRA `(.L_x_61) ;  /* 0x00000000000c5947 */ /* 0x000fea0003800000 */
[----:B------:R-:W5:Y:S02]  /*45b0*/  LDG.E.U8 R184, desc[UR36][R190.64+0x18] ;  /* 0x00001824beb87981 */ /* 0x000f64000c1e1100 */
[----:B-----5:R-:W-:-:S05]  /*45c0*/  PRMT R170, R184, 0x8880, RZ ;  /* 0x00008880b8aa7816 */ /* 0x020fca00000000ff */
[----:B------:R-:W-:-:S07]  /*45d0*/  IMAD R195, R170, R185, RZ ;  /* 0x000000b9aac37224 */ /* 0x000fce00078e02ff */
.L_x_61:
[----:B------:R-:W-:Y:S05]  /*45e0*/  BSYNC B1 ;  /* 0x0000000000017941 */ /* 0x000fea0003800000 */
.L_x_60:
[----:B------:R-:W-:Y:S01]  /*45f0*/  ISETP.LT.OR P1, PT, R187, 0x1a, !P3 ;  /* 0x0000001abb00780c */ /* 0x000fe20005f21670 */
[----:B---3--:R-:W-:Y:S01]  /*4600*/  @!P5 IMAD R173, R180, R186, R195 ;  /* 0x000000bab4add224 */ /* 0x008fe200078e02c3 */
[----:B------:R-:W-:Y:S01]  /*4610*/  BSSY B1, `(.L_x_62) ;  /* 0x000000b000017945 */ /* 0x000fe20003800000 */
[----:B--2---:R-:W-:Y:S01]  /*4620*/  IMAD.WIDE.U32 R170, R197, R20, R22 ;  /* 0x00000014c5aa7225 */ /* 0x004fe200078e0016 */
[C---:B------:R-:W-:Y:S02]  /*4630*/  ISETP.LT.OR P2, PT, R187.reuse, 0x1a, !P0 ;  /* 0x0000001abb00780c */ /* 0x040fe40004741670 */
[----:B------:R2:W-:Y:S01]  /*4640*/  @!P5 STG.E.U8 desc[UR36][R6.64+0x18], R173 ;  /* 0x000018ad0600d986 */ /* 0x0005e2000c101124 */
[----:B------:R-:W-:Y:S01]  /*4650*/  IMAD.X R5, RZ, RZ, R5, P4 ;  /* 0x000000ffff057224 */ /* 0x000fe200020e0605 */
[----:B------:R-:W-:Y:S02]  /*4660*/  ISETP.LT.OR P5, PT, R187, 0x19, !P0 ;  /* 0x00000019bb00780c */ /* 0x000fe400047a1670 */
[----:B------:R-:W-:-:S03]  /*4670*/  IADD3 R4, P4, R170, R14, RZ ;  /* 0x0000000eaa047210 */ /* 0x000fc60007f9e0ff */
[----:B------:R-:W-:Y:S10]  /*4680*/  @P1 BRA `(.L_x_63) ;  /* 0x00000000000c1947 */ /* 0x000ff40003800000 */
[----:B------:R-:W3:Y:S02]  /*4690*/  LDG.E.U8 R184, desc[UR36][R190.64+0x19] ;  /* 0x00001924beb87981 */ /* 0x000ee4000c1e1100 */
[----:B---3--:R-:W-:-:S05]  /*46a0*/  PRMT R172, R184, 0x8880, RZ ;  /* 0x00008880b8ac7816 */ /* 0x008fca00000000ff */
[----:B------:R-:W-:-:S07]  /*46b0*/  IMAD R195, R172, R185, RZ ;  /* 0x000000b9acc37224 */ /* 0x000fce00078e02ff */
.L_x_63:
[----:B------:R-:W-:Y:S05]  /*46c0*/  BSYNC B1 ;  /* 0x0000000000017941 */ /* 0x000fea0003800000 */
.L_x_62:
[----:B------:R-:W-:Y:S01]  /*46d0*/  @!P1 IMAD R181, R181, R186, R195 ;  /* 0x000000bab5b59224 */ /* 0x000fe200078e02c3 */
[----:B------:R-:W-:Y:S01]  /*46e0*/  BSSY B1, `(.L_x_64) ;  /* 0x0000007000017945 */ /* 0x000fe20003800000 */
[----:B------:R-:W-:-:S03]  /*46f0*/  IMAD R174, R5, R20, RZ ;  /* 0x0000001405ae7224 */ /* 0x000fc600078e02ff */
[----:B------:R3:W-:Y:S01]  /*4700*/  @!P1 STG.E.U8 desc[UR36][R6.64+0x19], R181 ;  /* 0x000019b506009986 */ /* 0x0007e2000c101124 */
[----:B------:R-:W-:Y:S05]  /*4710*/  @P5 BRA `(.L_x_65) ;  /* 0x00000000000c5947 */ /* 0x000fea0003800000 */
[----:B------:R-:W5:Y:S02]  /*4720*/  LDG.E.U8 R184, desc[UR36][R168.64+0x18] ;  /* 0x00001824a8b87981 */ /* 0x000f64000c1e1100 */
[----:B-----5:R-:W-:-:S05]  /*4730*/  PRMT R172, R184, 0x8880, RZ ;  /* 0x00008880b8ac7816 */ /* 0x020fca00000000ff */
[----:B------:R-:W-:-:S07]  /*4740*/  IMAD R195, R172, R185, RZ ;  /* 0x000000b9acc37224 */ /* 0x000fce00078e02ff */
.L_x_65:
[----:B------:R-:W-:Y:S05]  /*4750*/  BSYNC B1 ;  /* 0x0000000000017941 */ /* 0x000fea0003800000 */
.L_x_64:
[----:B--2---:R-:W-:Y:S01]  /*4760*/  @!P5 IMAD R173, R182, R186, R195 ;  /* 0x000000bab6add224 */ /* 0x004fe200078e02c3 */
[----:B------:R-:W-:Y:S01]  /*4770*/  BSSY B1, `(.L_x_66) ;  /* 0x0000007000017945 */ /* 0x000fe20003800000 */
[----:B----4-:R-:W-:-:S03]  /*4780*/  IMAD R175, R197, R21, R174 ;  /* 0x00000015c5af7224 */ /* 0x010fc600078e02ae */
[----:B------:R2:W-:Y:S01]  /*4790*/  @!P5 STG.E.U8 desc[UR36][R10.64+0x18], R173 ;  /* 0x000018ad0a00d986 */ /* 0x0005e2000c101124 */
[----:B------:R-:W-:Y:S05]  /*47a0*/  @P2 BRA `(.L_x_67) ;  /* 0x00000000000c2947 */ /* 0x000fea0003800000 */
[----:B------:R-:W4:Y:S02]  /*47b0*/  LDG.E.U8 R184, desc[UR36][R168.64+0x19] ;  /* 0x00001924a8b87981 */ /* 0x000f24000c1e1100 */
[----:B----4-:R-:W-:-:S05]  /*47c0*/  PRMT R172, R184, 0x8880, RZ ;  /* 0x00008880b8ac7816 */ /* 0x010fca00000000ff */
[----:B------:R-:W-:-:S07]  /*47d0*/  IMAD R195, R172, R185, RZ ;  /* 0x000000b9acc37224 */ /* 0x000fce00078e02ff */
.L_x_67:
[----:B------:R-:W-:Y:S05]  /*47e0*/  BSYNC B1 ;  /* 0x0000000000017941 */ /* 0x000fea0003800000 */
.L_x_66:
[----:B------:R-:W-:Y:S01]  /*47f0*/  ISETP.GE.AND P1, PT, R0, 0x81, PT ;  /* 0x000000810000780c */ /* 0x000fe20003f26270 */
[----:B------:R-:W-:Y:S01]  /*4800*/  @!P2 IMAD R183, R183, R186, R195 ;  /* 0x000000bab7b7a224 */ /* 0x000fe200078e02c3 */
[----:B------:R-:W-:Y:S01]  /*4810*/  IADD3.X R5, R15, R171, R175, P4, !PT ;  /* 0x000000ab0f057210 */ /* 0x000fe200027fe4af */
[----:B------:R-:W-:Y:S01]  /*4820*/  IMAD.WIDE.U32 R20, R197, R20, R192 ;  /* 0x00000014c5147225 */ /* 0x000fe200078e00c0 */
[----:B------:R-:W-:Y:S01]  /*4830*/  ISETP.LT.OR P4, PT, R187, 0x1, !P1 ;  /* 0x00000001bb00780c */ /* 0x000fe20004f81670 */
[----:B------:R-:W-:Y:S01]  /*4840*/  BSSY B1, `(.L_x_68) ;  /* 0x0000008000017945 */ /* 0x000fe20003800000 */
[----:B------:R4:W-:Y:S01]  /*4850*/  @!P2 STG.E.U8 desc[UR36][R10.64+0x19], R183 ;  /* 0x000019b70a00a986 */ /* 0x0009e2000c101124 */
[----:B------:R-:W-:Y:S01]  /*4860*/  IMAD.IADD R170, R175, 0x1, R21 ;  /* 0x00000001afaa7824 */ /* 0x000fe200078e0215 */
[----:B------:R-:W-:-:S09]  /*4870*/  IADD3 R14, P2, P5, R188, R14, R20 ;  /* 0x0000000ebc0e7210 */ /* 0x000fd20007d5e014 */
[----:B------:R-:W-:Y:S05]  /*4880*/  @P4 BRA `(.L_x_69) ;  /* 0x00000000000c4947 */ /* 0x000fea0003800000 */
[----:B------:R-:W5:Y:S02]  /*4890*/  LDG.E.U8 R184, desc[UR36][R4.64] ;  /* 0x0000002404b87981 */ /* 0x000f64000c1e1100 */
[----:B-----5:R-:W-:-:S05]  /*48a0*/  PRMT R20, R184, 0x8880, RZ ;  /* 0x00008880b8147816 */ /* 0x020fca00000000ff */
[----:B------:R-:W-:-:S07]  /*48b0*/  IMAD R195, R20, R185, RZ ;  /* 0x000000b914c37224 */ /* 0x000fce00078e02ff */
.L_x_69:
[----:B------:R-:W-:Y:S05]  /*48c0*/  BSYNC B1 ;  /* 0x0000000000017941 */ /* 0x000fea0003800000 */
.L_x_68:
[----:B------:R-:W-:Y:S01]  /*48d0*/  @!P4 IMAD R21, R152, R186, R195 ;  /* 0x000000ba9815c224 */ /* 0x000fe200078e02c3 */
[----:B------:R-:W-:Y:S01]  /*48e0*/  IADD3.X R15, R23, R15, R170, P2, P5 ;  /* 0x0000000f170f7210 */ /* 0x000fe200017ea4aa */
[----:B------:R-:W-:Y:S01]  /*48f0*/  BSSY B1, `(.L_x_70) ;  /* 0x0000009000017945 */ /* 0x000fe20003800000 */
[----:B------:R-:W-:Y:S02]  /*4900*/  ISETP.GE.AND P2, PT, R0, 0x89, PT ;  /* 0x000000890000780c */ /* 0x000fe40003f46270 */
[----:B------:R0:W-:Y:S01]  /*4910*/  @!P4 STG.E.U8 desc[UR36][R8.64], R21 ;  /* 0x000000150800c986 */ /* 0x0001e2000c101124 */
[C---:B------:R-:W-:Y:S02]  /*4920*/  ISETP.LT.OR P4, PT, R187.reuse, 0x2, !P1 ;  /* 0x00000002bb00780c */ /* 0x040fe40004f81670 */
[----:B------:R-:W-:-:S11]  /*4930*/  ISETP.LT.OR P5, PT, R187, 0x1, !P2 ;  /* 0x00000001bb00780c */ /* 0x000fd600057a1670 */
[----:B0-----:R-:W-:Y:S05]  /*4940*/  @P4 BRA `(.L_x_71) ;  /* 0x00000000000c4947 */ /* 0x001fea0003800000 */
[----:B------:R-:W5:Y:S02]  /*4950*/  LDG.E.U8 R184, desc[UR36][R4.64+0x1] ;  /* 0x0000012404b87981 */ /* 0x000f64000c1e1100 */
[----:B-----5:R-:W-:-:S05]  /*4960*/  PRMT R0, R184, 0x8880, RZ ;  /* 0x00008880b8007816 */ /* 0x020fca00000000ff */
[----:B------:R-:W-:-:S07]  /*4970*/  IMAD R195, R0, R185, RZ ;  /* 0x000000b900c37224 */ /* 0x000fce00078e02ff */
.L_x_71:
[----:B------:R-:W-:Y:S05]  /*4980*/  BSYNC B1 ;  /* 0x0000000000017941 */ /* 0x000fea0003800000 */
.L_x_70:
[----:B------:R-:W-:Y:S01]  /*4990*/  @!P4 IMAD R153, R153, R186, R195 ;  /* 0x000000ba9999c224 */ /* 0x000fe200078e02c3 */
[----:B------:R-:W-:Y:S04]  /*49a0*/  BSSY B1, `(.L_x_72) ;  /* 0x0000006000017945 */ /* 0x000fe80003800000 */
[----:B------:R0:W-:Y:S01]  /*49b0*/  @!P4 STG.E.U8 desc[UR36][R8.64+0x1], R153 ;  /* 0x000001990800c986 */ /* 0x0001e2000c101124 */
[----:B------:R-:W-:Y:S05]  /*49c0*/  @P5 BRA `(.L_x_73) ;  /* 0x00000000000c5947 */ /* 0x000fea0003800000 */
[----:B------:R-:W5:Y:S02]  /*49d0*/  LDG.E.U8 R184, desc[UR36][R14.64] ;  /* 0x000000240eb87981 */ /* 0x000f64000c1e1100 */
[----:B-----5:R-:W-:-:S05]  /*49e0*/  PRMT R0, R184, 0x8880, RZ ;  /* 0x00008880b8007816 */ /* 0x020fca00000000ff */
[----:B------:R-:W-:-:S07]  /*49f0*/  IMAD R195, R0, R185, RZ ;  /* 0x000000b900c37224 */ /* 0x000fce00078e02ff */
.L_x_73:
[----:B------:R-:W-:Y:S05]  /*4a00*/  BSYNC B1 ;  /* 0x0000000000017941 */ /* 0x000fea0003800000 */
.L_x_72:
[C---:B------:R-:W-:Y:S01]  /*4a10*/  ISETP.LT.OR P4, PT, R187.reuse, 0x2, !P2 ;  /* 0x00000002bb00780c */ /* 0x040fe20005781670 */
[----:B------:R-:W-:Y:S01]  /*4a20*/  @!P5 IMAD R21, R154, R186, R195 ;  /* 0x000000ba9a15d224 */ /* 0x000fe200078e02c3 */
[----:B------:R-:W-:Y:S04]  /*4a30*/  BSSY B1, `(.L_x_74) ;  /* 0x0000007000017945 */ /* 0x000fe80003800000 */
[----:B------:R0:W-:Y:S01]  /*4a40*/  @!P5 STG.E.U8 desc[UR36][R12.64], R21 ;  /* 0x000000150c00d986 */ /* 0x0001e2000c101124 */
[----:B------:R-:W-:-:S06]  /*4a50*/  ISETP.LT.OR P5, PT, R187, 0x9, !P1 ;  /* 0x00000009bb00780c */ /* 0x000fcc0004fa1670 */
[----:B------:R-:W-:Y:S07]  /*4a60*/  @P4 BRA `(.L_x_75) ;  /* 0x00000000000c4947 */ /* 0x000fee0003800000 */
[----:B------:R-:W5:Y:S02]  /*4a70*/  LDG.E.U8 R184, desc[UR36][R14.64+0x1] ;  /* 0x000001240eb87981 */ /* 0x000f64000c1e1100 */
[----:B-----5:R-:W-:-:S05]  /*4a80*/  PRMT R0, R184, 0x8880, RZ ;  /* 0x00008880b8007816 */ /* 0x020fca00000000ff */
[----:B------:R-:W-:-:S07]  /*4a90*/  IMAD R195, R0, R185, RZ ;  /* 0x000000b900c37224 */ /* 0x000fce00078e02ff */
.L_x_75:
[----:B------:R-:W-:Y:S05]  /*4aa0*/  BSYNC B1 ;  /* 0x0000000000017941 */ /* 0x000fea0003800000 */
.L_x_74:
[----:B------:R-:W-:Y:S01]  /*4ab0*/  @!P4 IMAD R155, R155, R186, R195 ;  /* 0x000000ba9b9bc224 */ /* 0x000fe200078e02c3 */
[----:B------:R-:W-:Y:S04]  /*4ac0*/  BSSY B1, `(.L_x_76) ;  /* 0x0000006000017945 */ /* 0x000fe80003800000 */
[----:B------:R0:W-:Y:S01]  /*4ad0*/  @!P4 STG.E.U8 desc[UR36][R12.64+0x1], R155 ;  /* 0x0000019b0c00c986 */ /* 0x0001e2000c101124 */
[----:B------:R-:W-:Y:S05]  /*4ae0*/  @P5 BRA `(.L_x_77) ;  /* 0x00000000000c5947 */ /* 0x000fea0003800000 */
[----:B------:R-:W5:Y:S02]  /*4af0*/  LDG.E.U8 R184, desc[UR36][R4.64+0x8] ;  /* 0x0000082404b87981 */ /* 0x000f64000c1e1100 */
[----:B-----5:R-:W-:-:S05]  /*4b00*/  PRMT R0, R184, 0x8880, RZ ;  /* 0x00008880b8007816 */ /* 0x020fca00000000ff */
[----:B------:R-:W-:-:S07]  /*4b10*/  IMAD R195, R0, R185, RZ ;  /* 0x000000b900c37224 */ /* 0x000fce00078e02ff */
.L_x_77:
[----:B------:R-:W-:Y:S05]  /*4b20*/  BSYNC B1 ;  /* 0x0000000000017941 */ /* 0x000fea0003800000 */
.L_x_76:
[C---:B------:R-:W-:Y:S01]  /*4b30*/  ISETP.LT.OR P4, PT, R187.reuse, 0xa, !P1 ;  /* 0x0000000abb00780c */ /* 0x040fe20004f81670 */
[----:B0-----:R-:W-:Y:S01]  /*4b40*/  @!P5 IMAD R21, R156, R186, R195 ;  /* 0x000000ba9c15d224 */ /* 0x001fe200078e02c3 */
[----:B------:R-:W-:Y:S04]  /*4b50*/  BSSY B1, `(.L_x_78) ;  /* 0x0000007000017945 */ /* 0x000fe80003800000 */
[----:B------:R0:W-:Y:S01]  /*4b60*/  @!P5 STG.E.U8 desc[UR36][R8.64+0x8], R21 ;  /* 0x000008150800d986 */ /* 0x0001e2000c101124 */
[----:B------:R-:W-:-:S06]  /*4b70*/  ISETP.LT.OR P5, PT, R187, 0x9, !P2 ;  /* 0x00000009bb00780c */ /* 0x000fcc00057a1670 */
[----:B------:R-:W-:Y:S07]  /*4b80*/  @P4 BRA `(.L_x_79) ;  /* 0x00000000000c4947 */ /* 0x000fee0003800000 */
[----:B------:R-:W5:Y:S02]  /*4b90*/  LDG.E.U8 R184, desc[UR36][R4.64+0x9] ;  /* 0x0000092404b87981 */ /* 0x000f64000c1e1100 */
[----:B-----5:R-:W-:-:S05]  /*4ba0*/  PRMT R0, R184, 0x8880, RZ ;  /* 0x00008880b8007816 */ /* 0x020fca00000000ff */
[----:B------:R-:W-:-:S07]  /*4bb0*/  IMAD R195, R0, R185, RZ ;  /* 0x000000b900c37224 */ /* 0x000fce00078e02ff */
.L_x_79:
[----:B------:R-:W-:Y:S05]  /*4bc0*/  BSYNC B1 ;  /* 0x0000000000017941 */ /* 0x000fea0003800000 */
.L_x_78:
[----:B------:R-:W-:Y:S01]  /*4bd0*/  @!P4 IMAD R157, R157, R186, R195 ;  /* 0x000000ba9d9dc224 */ /* 0x000fe200078e02c3 */
[----:B------:R-:W-:Y:S04]  /*4be0*/  BSSY B1, `(.L_x_80) ;  /* 0x0000006000017945 */ /* 0x000fe80003800000 */
[----:B------:R0:W-:Y:S01]  /*4bf0*/  @!P4 STG.E.U8 desc[UR36][R8.64+0x9], R157 ;  /* 0x0000099d0800c986 */ /* 0x0001e2000c101124 */
[----:B------:R-:W-:Y:S05]  /*4c00*/  @P5 BRA `(.L_x_81) ;  /* 0x00000000000c5947 */ /* 0x000fea0003800000 */
[----:B------:R-:W5:Y:S02]  /*4c10*/  LDG.E.U8 R184, desc[UR36][R14.64+0x8] ;  /* 0x000008240eb87981 */ /* 0x000f64000c1e1100 */
[----:B-----5:R-:W-:-:S05]  /*4c20*/  PRMT R0, R184, 0x8880, RZ ;  /* 0x00008880b8007816 */ /* 0x020fca00000000ff */
[----:B------:R-:W-:-:S07]  /*4c30*/  IMAD R195, R0, R185, RZ ;  /* 0x000000b900c37224 */ /* 0x000fce00078e02ff */
.L_x_81:
[----:B------:R-:W-:Y:S05]  /*4c40*/  BSYNC B1 ;  /* 0x0000000000017941 */ /* 0x000fea0003800000 */
.L_x_80:
        /* <DEDUP_REMOVED lines=9> */
.L_x_83:
[----:B------:R-:W-:Y:S05]  /*4ce0*/  BSYNC B1 ;  /* 0x0000000000017941 */ /* 0x000fea0003800000 */
.L_x_82:
[----:B------:R-:W-:Y:S01]  /*4cf0*/  @!P4 IMAD R159, R159, R186, R195 ;  /* 0x000000ba9f9fc224 */ /* 0x000fe200078e02c3 */
[----:B------:R-:W-:Y:S04]  /*4d00*/  BSSY B1, `(.L_x_84) ;  /* 0x0000006000017945 */ /* 0x000fe80003800000 */
[----:B------:R0:W-:Y:S01]  /*4d10*/  @!P4 STG.E.U8 desc[UR36][R12.64+0x9], R159 ;  /* 0x0000099f0c00c986 */ /* 0x0001e2000c101124 */
[----:B------:R-:W-:Y:S05]  /*4d20*/  @P5 BRA `(.L_x_85) ;  /* 0x00000000000c5947 */ /* 0x000fea0003800000 */
[----:B------:R-:W5:Y:S02]  /*4d30*/  LDG.E.U8 R184, desc[UR36][R4.64+0x10] ;  /* 0x0000102404b87981 */ /* 0x000f64000c1e1100 */
[----:B-----5:R-:W-:-:S05]  /*4d40*/  PRMT R0, R184, 0x8880, RZ ;  /* 0x00008880b8007816 */ /* 0x020fca00000000ff */
[----:B------:R-:W-:-:S07]  /*4d50*/  IMAD R195, R0, R185, RZ ;  /* 0x000000b900c37224 */ /* 0x000fce00078e02ff */
.L_x_85:
[----:B------:R-:W-:Y:S05]  /*4d60*/  BSYNC B1 ;  /* 0x0000000000017941 */ /* 0x000fea0003800000 */
.L_x_84:
        /* <DEDUP_REMOVED lines=9> */
.L_x_87:
[----:B------:R-:W-:Y:S05]  /*4e00*/  BSYNC B1 ;  /* 0x0000000000017941 */ /* 0x000fea0003800000 */
.L_x_86:
[----:B------:R-:W-:Y:S01]  /*4e10*/  @!P4 IMAD R161, R161, R186, R195 ;  /* 0x000000baa1a1c224 */ /* 0x000fe200078e02c3 */
[----:B------:R-:W-:Y:S04]  /*4e20*/  BSSY B1, `(.L_x_88) ;  /* 0x0000006000017945 */ /* 0x000fe80003800000 */
[----:B------:R0:W-:Y:S01]  /*4e30*/  @!P4 STG.E.U8 desc[UR36][R8.64+0x11], R161 ;  /* 0x000011a10800c986 */ /* 0x0001e2000c101124 */
[----:B------:R-:W-:Y:S05]  /*4e40*/  @P5 BRA `(.L_x_89) ;  /* 0x00000000000c5947 */ /* 0x000fea0003800000 */
[----:B------:R-:W5:Y:S02]  /*4e50*/  LDG.E.U8 R184, desc[UR36][R14.64+0x10] ;  /* 0x000010240eb87981 */ /* 0x000f64000c1e1100 */
[----:B-----5:R-:W-:-:S05]  /*4e60*/  PRMT R0, R184, 0x8880, RZ ;  /* 0x00008880b8007816 */ /* 0x020fca00000000ff */
[----:B------:R-:W-:-:S07]  /*4e70*/  IMAD R195, R0, R185, RZ ;  /* 0x000000b900c37224 */ /* 0x000fce00078e02ff */
.L_x_89:
[----:B------:R-:W-:Y:S05]  /*4e80*/  BSYNC B1 ;  /* 0x0000000000017941 */ /* 0x000fea0003800000 */
.L_x_88:
        /* <DEDUP_REMOVED lines=9> */
.L_x_91:
[----:B------:R-:W-:Y:S05]  /*4f20*/  BSYNC B1 ;  /* 0x0000000000017941 */ /* 0x000fea0003800000 */
.L_x_90:
[----:B------:R-:W-:Y:S01]  /*4f30*/  @!P4 IMAD R163, R163, R186, R195 ;  /* 0x000000baa3a3c224 */ /* 0x000fe200078e02c3 */
[----:B------:R-:W-:Y:S04]  /*4f40*/  BSSY B1, `(.L_x_92) ;  /* 0x0000006000017945 */ /* 0x000fe80003800000 */
[----:B------:R0:W-:Y:S01]  /*4f50*/  @!P4 STG.E.U8 desc[UR36][R12.64+0x11], R163 ;  /* 0x000011a30c00c986 */ /* 0x0001e2000c101124 */
[----:B------:R-:W-:Y:S05]  /*4f60*/  @P5 BRA `(.L_x_93) ;  /* 0x00000000000c5947 */ /* 0x000fea0003800000 */
[----:B------:R-:W5:Y:S02]  /*4f70*/  LDG.E.U8 R184, desc[UR36][R4.64+0x18] ;  /* 0x0000182404b87981 */ /* 0x000f64000c1e1100 */
[----:B-----5:R-:W-:-:S05]  /*4f80*/  PRMT R0, R184, 0x8880, RZ ;  /* 0x00008880b8007816 */ /* 0x020fca00000000ff */
[----:B------:R-:W-:-:S07]  /*4f90*/  IMAD R195, R0, R185, RZ ;  /* 0x000000b900c37224 */ /* 0x000fce00078e02ff */
.L_x_93:
[----:B------:R-:W-:Y:S05]  /*4fa0*/  BSYNC B1 ;  /* 0x0000000000017941 */ /* 0x000fea0003800000 */
.L_x_92:
        /* <DEDUP_REMOVED lines=9> */
.L_x_95:
[----:B------:R-:W-:Y:S05]  /*5040*/  BSYNC B1 ;  /* 0x0000000000017941 */ /* 0x000fea0003800000 */
.L_x_94:
[----:B------:R-:W-:Y:S01]  /*5050*/  @!P4 IMAD R165, R165, R186, R195 ;  /* 0x000000baa5a5c224 */ /* 0x000fe200078e02c3 */
[----:B------:R-:W-:Y:S04]  /*5060*/  BSSY B1, `(.L_x_96) ;  /* 0x0000006000017945 */ /* 0x000fe80003800000 */
[----:B------:R0:W-:Y:S01]  /*5070*/  @!P4 STG.E.U8 desc[UR36][R8.64+0x19], R165 ;  /* 0x000019a50800c986 */ /* 0x0001e2000c101124 */
[----:B------:R-:W-:Y:S05]  /*5080*/  @P5 BRA `(.L_x_97) ;  /* 0x00000000000c5947 */ /* 0x000fea0003800000 */
[----:B------:R-:W5:Y:S02]  /*5090*/  LDG.E.U8 R184, desc[UR36][R14.64+0x18] ;  /* 0x000018240eb87981 */ /* 0x000f64000c1e1100 */
[----:B-----5:R-:W-:-:S05]  /*50a0*/  PRMT R0, R184, 0x8880, RZ ;  /* 0x00008880b8007816 */ /* 0x020fca00000000ff */
[----:B------:R-:W-:-:S07]  /*50b0*/  IMAD R195, R0, R185, RZ ;  /* 0x000000b900c37224 */ /* 0x000fce00078e02ff */
.L_x_97:
[----:B------:R-:W-:Y:S05]  /*50c0*/  BSYNC B1 ;  /* 0x0000000000017941 */ /* 0x000fea0003800000 */
.L_x_96:
        /* <DEDUP_REMOVED lines=9> */
.L_x_99:
[----:B------:R-:W-:Y:S05]  /*5160*/  BSYNC B1 ;  /* 0x0000000000017941 */ /* 0x000fea0003800000 */
.L_x_98:
[----:B------:R-:W-:Y:S01]  /*5170*/  @!P4 IMAD R167, R167, R186, R195 ;  /* 0x000000baa7a7c224 */ /* 0x000fe200078e02c3 */
[----:B------:R-:W-:Y:S04]  /*5180*/  BSSY B1, `(.L_x_100) ;  /* 0x0000006000017945 */ /* 0x000fe80003800000 */
[----:B------:R0:W-:Y:S01]  /*5190*/  @!P4 STG.E.U8 desc[UR36][R12.64+0x19], R167 ;  /* 0x000019a70c00c986 */ /* 0x0001e2000c101124 */
[----:B------:R-:W-:Y:S05]  /*51a0*/  @P5 BRA `(.L_x_101) ;  /* 0x00000000000c5947 */ /* 0x000fea0003800000 */
[----:B------:R-:W5:Y:S02]  /*51b0*/  LDG.E.U8 R184, desc[UR36][R190.64+0x20] ;  /* 0x00002024beb87981 */ /* 0x000f64000c1e1100 */
[----:B-----5:R-:W-:-:S05]  /*51c0*/  PRMT R0, R184, 0x8880, RZ ;  /* 0x00008880b8007816 */ /* 0x020fca00000000ff */
[----:B------:R-:W-:-:S07]  /*51d0*/  IMAD R195, R0, R185, RZ ;  /* 0x000000b900c37224 */ /* 0x000fce00078e02ff */
.L_x_101:
[----:B------:R-:W-:Y:S05]  /*51e0*/  BSYNC B1 ;  /* 0x0000000000017941 */ /* 0x000fea0003800000 */
.L_x_100:
        /* <DEDUP_REMOVED lines=9> */
.L_x_103:
[----:B------:R-:W-:Y:S05]  /*5280*/  BSYNC B1 ;  /* 0x0000000000017941 */ /* 0x000fea0003800000 */
.L_x_102:
[----:B------:R-:W-:Y:S01]  /*5290*/  @!P4 IMAD R137, R137, R186, R195 ;  /* 0x000000ba8989c224 */ /* 0x000fe200078e02c3 */
[----:B------:R-:W-:Y:S04]  /*52a0*/  BSSY B1, `(.L_x_104) ;  /* 0x0000006000017945 */ /* 0x000fe80003800000 */
[----:B------:R0:W-:Y:S01]  /*52b0*/  @!P4 STG.E.U8 desc[UR36][R6.64+0x21], R137 ;  /* 0x000021890600c986 */ /* 0x0001e2000c101124 */
[----:B------:R-:W-:Y:S05]  /*52c0*/  @P5 BRA `(.L_x_105) ;  /* 0x00000000000c5947 */ /* 0x000fea0003800000 */
[----:B------:R-:W5:Y:S02]  /*52d0*/  LDG.E.U8 R184, desc[UR36][R168.64+0x20] ;  /* 0x00002024a8b87981 */ /* 0x000f64000c1e1100 */
[----:B-----5:R-:W-:-:S05]  /*52e0*/  PRMT R0, R184, 0x8880, RZ ;  /* 0x00008880b8007816 */ /* 0x020fca00000000ff */
[----:B------:R-:W-:-:S07]  /*52f0*/  IMAD R195, R0, R185, RZ ;  /* 0x000000b900c37224 */ /* 0x000fce00078e02ff */
.L_x_105:
[----:B------:R-:W-:Y:S05]  /*5300*/  BSYNC B1 ;  /* 0x0000000000017941 */ /* 0x000fea0003800000 */
.L_x_104:
        /* <DEDUP_REMOVED lines=9> */
.L_x_107:
[----:B------:R-:W-:Y:S05]  /*53a0*/  BSYNC B1 ;  /* 0x0000000000017941 */ /* 0x000fea0003800000 */
.L_x_106:
[----:B------:R-:W-:Y:S01]  /*53b0*/  @!P4 IMAD R139, R139, R186, R195 ;  /* 0x000000ba8b8bc224 */ /* 0x000fe200078e02c3 */
[----:B------:R-:W-:Y:S04]  /*53c0*/  BSSY B1, `(.L_x_108) ;  /* 0x0000006000017945 */ /* 0x000fe80003800000 */
[----:B------:R0:W-:Y:S01]  /*53d0*/  @!P4 STG.E.U8 desc[UR36][R10.64+0x21], R139 ;  /* 0x0000218b0a00c986 */ /* 0x0001e2000c101124 */
[----:B------:R-:W-:Y:S05]  /*53e0*/  @P5 BRA `(.L_x_109) ;  /* 0x00000000000c5947 */ /* 0x000fea0003800000 */
[----:B------:R-:W5:Y:S02]  /*53f0*/  LDG.E.U8 R184, desc[UR36][R190.64+0x28] ;  /* 0x00002824beb87981 */ /* 0x000f64000c1e1100 */
[----:B-----5:R-:W-:-:S05]  /*5400*/  PRMT R0, R184, 0x8880, RZ ;  /* 0x00008880b8007816 */ /* 0x020fca00000000ff */
[----:B------:R-:W-:-:S07]  /*5410*/  IMAD R195, R0, R185, RZ ;  /* 0x000000b900c37224 */ /* 0x000fce00078e02ff */
.L_x_109:
[----:B------:R-:W-:Y:S05]  /*5420*/  BSYNC B1 ;  /* 0x0000000000017941 */ /* 0x000fea0003800000 */
.L_x_108:
        /* <DEDUP_REMOVED lines=9> */
.L_x_111:
[----:B------:R-:W-:Y:S05]  /*54c0*/  BSYNC B1 ;  /* 0x0000000000017941 */ /* 0x000fea0003800000 */
.L_x_110:
[----:B------:R-:W-:Y:S01]  /*54d0*/  @!P4 IMAD R141, R141, R186, R195 ;  /* 0x000000ba8d8dc224 */ /* 0x000fe200078e02c3 */
[----:B------:R-:W-:Y:S04]  /*54e0*/  BSSY B1, `(.L_x_112) ;  /* 0x0000006000017945 */ /* 0x000fe80003800000 */
[----:B------:R0:W-:Y:S01]  /*54f0*/  @!P4 STG.E.U8 desc[UR36][R6.64+0x29], R141 ;  /* 0x0000298d0600c986 */ /* 0x0001e2000c101124 */
[----:B------:R-:W-:Y:S05]  /*5500*/  @P5 BRA `(.L_x_113) ;  /* 0x00000000000c5947 */ /* 0x000fea0003800000 */
[----:B------:R-:W5:Y:S02]  /*5510*/  LDG.E.U8 R184, desc[UR36][R168.64+0x28] ;  /* 0x00002824a8b87981 */ /* 0x000f64000c1e1100 */
[----:B-----5:R-:W-:-:S05]  /*5520*/  PRMT R0, R184, 0x8880, RZ ;  /* 0x00008880b8007816 */ /* 0x020fca00000000ff */
[----:B------:R-:W-:-:S07]  /*5530*/  IMAD R195, R0, R185, RZ ;  /* 0x000000b900c37224 */ /* 0x000fce00078e02ff */
.L_x_113:
[----:B------:R-:W-:Y:S05]  /*5540*/  BSYNC B1 ;  /* 0x0000000000017941 */ /* 0x000fea0003800000 */
.L_x_112:
        /* <DEDUP_REMOVED lines=9> */
.L_x_115:
[----:B------:R-:W-:Y:S05]  /*55e0*/  BSYNC B1 ;  /* 0x0000000000017941 */ /* 0x000fea0003800000 */
.L_x_114:
[----:B------:R-:W-:Y:S01]  /*55f0*/  @!P4 IMAD R143, R143, R186, R195 ;  /* 0x000000ba8f8fc224 */ /* 0x000fe200078e02c3 */
[----:B------:R-:W-:Y:S04]  /*5600*/  BSSY B1, `(.L_x_116) ;  /* 0x0000006000017945 */ /* 0x000fe80003800000 */
[----:B------:R0:W-:Y:S01]  /*5610*/  @!P4 STG.E.U8 desc[UR36][R10.64+0x29], R143 ;  /* 0x0000298f0a00c986 */ /* 0x0001e2000c101124 */
[----:B------:R-:W-:Y:S05]  /*5620*/  @P5 BRA `(.L_x_117) ;  /* 0x00000000000c5947 */ /* 0x000fea0003800000 */
[----:B------:R-:W5:Y:S02]  /*5630*/  LDG.E.U8 R184, desc[UR36][R190.64+0x30] ;  /* 0x00003024beb87981 */ /* 0x000f64000c1e1100 */
[----:B-----5:R-:W-:-:S05]  /*5640*/  PRMT R0, R184, 0x8880, RZ ;  /* 0x00008880b8007816 */ /* 0x020fca00000000ff */
[----:B------:R-:W-:-:S07]  /*5650*/  IMAD R195, R0, R185, RZ ;  /* 0x000000b900c37224 */ /* 0x000fce00078e02ff */
.L_x_117:
[----:B------:R-:W-:Y:S05]  /*5660*/  BSYNC B1 ;  /* 0x0000000000017941 */ /* 0x000fea0003800000 */
.L_x_116:
        /* <DEDUP_REMOVED lines=9> */
.L_x_119:
[----:B------:R-:W-:Y:S05]  /*5700*/  BSYNC B1 ;  /* 0x0000000000017941 */ /* 0x000fea0003800000 */
.L_x_118:
[----:B------:R-:W-:Y:S01]  /*5710*/  @!P4 IMAD R145, R145, R186, R195 ;  /* 0x000000ba9191c224 */ /* 0x000fe200078e02c3 */
[----:B------:R-:W-:Y:S04]  /*5720*/  BSSY B1, `(.L_x_120) ;  /* 0x0000006000017945 */ /* 0x000fe80003800000 */
[----:B------:R0:W-:Y:S01]  /*5730*/  @!P4 STG.E.U8 desc[UR36][R6.64+0x31], R145 ;  /* 0x000031910600c986 */ /* 0x0001e2000c101124 */
[----:B------:R-:W-:Y:S05]  /*5740*/  @P5 BRA `(.L_x_121) ;  /* 0x00000000000c5947 */ /* 0x000fea0003800000 */
[----:B------:R-:W5:Y:S02]  /*5750*/  LDG.E.U8 R184, desc[UR36][R168.64+0x30] ;  /* 0x00003024a8b87981 */ /* 0x000f64000c1e1100 */
[----:B-----5:R-:W-:-:S05]  /*5760*/  PRMT R0, R184, 0x8880, RZ ;  /* 0x00008880b8007816 */ /* 0x020fca00000000ff */
[----:B------:R-:W-:-:S07]  /*5770*/  IMAD R195, R0, R185, RZ ;  /* 0x000000b900c37224 */ /* 0x000fce00078e02ff */
.L_x_121:
[----:B------:R-:W-:Y:S05]  /*5780*/  BSYNC B1 ;  /* 0x0000000000017941 */ /* 0x000fea0003800000 */
.L_x_120:
        /* <DEDUP_REMOVED lines=9> */
.L_x_123:
[----:B------:R-:W-:Y:S05]  /*5820*/  BSYNC B1 ;  /* 0x0000000000017941 */ /* 0x000fea0003800000 */
.L_x_122:
[----:B------:R-:W-:Y:S01]  /*5830*/  @!P4 IMAD R147, R147, R186, R195 ;  /* 0x000000ba9393c224 */ /* 0x000fe200078e02c3 */
[----:B------:R-:W-:Y:S04]  /*5840*/  BSSY B1, `(.L_x_124) ;  /* 0x0000006000017945 */ /* 0x000fe80003800000 */
[----:B------:R0:W-:Y:S01]  /*5850*/  @!P4 STG.E.U8 desc[UR36][R10.64+0x31], R147 ;  /* 0x000031930a00c986 */ /* 0x0001e2000c101124 */
[----:B------:R-:W-:Y:S05]  /*5860*/  @P5 BRA `(.L_x_125) ;  /* 0x00000000000c5947 */ /* 0x000fea0003800000 */
[----:B------:R-:W5:Y:S02]  /*5870*/  LDG.E.U8 R184, desc[UR36][R190.64+0x38] ;  /* 0x00003824beb87981 */ /* 0x000f64000c1e1100 */
[----:B-----5:R-:W-:-:S05]  /*5880*/  PRMT R0, R184, 0x8880, RZ ;  /* 0x00008880b8007816 */ /* 0x020fca00000000ff */
[----:B------:R-:W-:-:S07]  /*5890*/  IMAD R195, R0, R185, RZ ;  /* 0x000000b900c37224 */ /* 0x000fce00078e02ff */
.L_x_125:
[----:B------:R-:W-:Y:S05]  /*58a0*/  BSYNC B1 ;  /* 0x0000000000017941 */ /* 0x000fea0003800000 */
.L_x_124:
        /* <DEDUP_REMOVED lines=9> */
.L_x_127:
[----:B------:R-:W-:Y:S05]  /*5940*/  BSYNC B1 ;  /* 0x0000000000017941 */ /* 0x000fea0003800000 */
.L_x_126:
[----:B------:R-:W-:Y:S01]  /*5950*/  @!P4 IMAD R149, R149, R186, R195 ;  /* 0x000000ba9595c224 */ /* 0x000fe200078e02c3 */
[----:B------:R-:W-:Y:S04]  /*5960*/  BSSY B1, `(.L_x_128) ;  /* 0x0000006000017945 */ /* 0x000fe80003800000 */
[----:B------:R0:W-:Y:S01]  /*5970*/  @!P4 STG.E.U8 desc[UR36][R6.64+0x39], R149 ;  /* 0x000039950600c986 */ /* 0x0001e2000c101124 */
[----:B------:R-:W-:Y:S05]  /*5980*/  @P5 BRA `(.L_x_129) ;  /* 0x00000000000c5947 */ /* 0x000fea0003800000 */
[----:B------:R-:W5:Y:S02]  /*5990*/  LDG.E.U8 R184, desc[UR36][R168.64+0x38] ;  /* 0x00003824a8b87981 */ /* 0x000f64000c1e1100 */
[----:B-----5:R-:W-:-:S05]  /*59a0*/  PRMT R0, R184, 0x8880, RZ ;  /* 0x00008880b8007816 */ /* 0x020fca00000000ff */
[----:B------:R-:W-:-:S07]  /*59b0*/  IMAD R195, R0, R185, RZ ;  /* 0x000000b900c37224 */ /* 0x000fce00078e02ff */
.L_x_129:
[----:B------:R-:W-:Y:S05]  /*59c0*/  BSYNC B1 ;  /* 0x0000000000017941 */ /* 0x000fea0003800000 */
.L_x_128:
        /* <DEDUP_REMOVED lines=9> */
.L_x_131:
[----:B------:R-:W-:Y:S05]  /*5a60*/  BSYNC B1 ;  /* 0x0000000000017941 */ /* 0x000fea0003800000 */
.L_x_130:
[----:B------:R-:W-:Y:S01]  /*5a70*/  @!P4 IMAD R151, R151, R186, R195 ;  /* 0x000000ba9797c224 */ /* 0x000fe200078e02c3 */
[----:B------:R-:W-:Y:S04]  /*5a80*/  BSSY B1, `(.L_x_132) ;  /* 0x0000006000017945 */ /* 0x000fe80003800000 */
[----:B------:R0:W-:Y:S01]  /*5a90*/  @!P4 STG.E.U8 desc[UR36][R10.64+0x39], R151 ;  /* 0x000039970a00c986 */ /* 0x0001e2000c101124 */
[----:B------:R-:W-:Y:S05]  /*5aa0*/  @P5 BRA `(.L_x_133) ;  /* 0x00000000000c5947 */ /* 0x000fea0003800000 */
[----:B------:R-:W5:Y:S02]  /*5ab0*/  LDG.E.U8 R184, desc[UR36][R4.64+0x20] ;  /* 0x0000202404b87981 */ /* 0x000f64000c1e1100 */
[----:B-----5:R-:W-:-:S05]  /*5ac0*/  PRMT R0, R184, 0x8880, RZ ;  /* 0x00008880b8007816 */ /* 0x020fca00000000ff */
[----:B------:R-:W-:-:S07]  /*5ad0*/  IMAD R195, R0, R185, RZ ;  /* 0x000000b900c37224 */ /* 0x000fce00078e02ff */
.L_x_133:
[----:B------:R-:W-:Y:S05]  /*5ae0*/  BSYNC B1 ;  /* 0x0000000000017941 */ /* 0x000fea0003800000 */
.L_x_132:
        /* <DEDUP_REMOVED lines=9> */
.L_x_135:
[----:B------:R-:W-:Y:S05]  /*5b80*/  BSYNC B1 ;  /* 0x0000000000017941 */ /* 0x000fea0003800000 */
.L_x_134:
[----:B------:R-:W-:Y:S01]  /*5b90*/  @!P4 IMAD R121, R121, R186, R195 ;  /* 0x000000ba7979c224 */ /* 0x000fe200078e02c3 */
[----:B------:R-:W-:Y:S04]  /*5ba0*/  BSSY B1, `(.L_x_136) ;  /* 0x0000006000017945 */ /* 0x000fe80003800000 */
[----:B------:R0:W-:Y:S01]  /*5bb0*/  @!P4 STG.E.U8 desc[UR36][R8.64+0x21], R121 ;  /* 0x000021790800c986 */ /* 0x0001e2000c101124 */
[----:B------:R-:W-:Y:S05]  /*5bc0*/  @P5 BRA `(.L_x_137) ;  /* 0x00000000000c5947 */ /* 0x000fea0003800000 */
[----:B------:R-:W5:Y:S02]  /*5bd0*/  LDG.E.U8 R184, desc[UR36][R14.64+0x20] ;  /* 0x000020240eb87981 */ /* 0x000f64000c1e1100 */
[----:B-----5:R-:W-:-:S05]  /*5be0*/  PRMT R0, R184, 0x8880, RZ ;  /* 0x00008880b8007816 */ /* 0x020fca00000000ff */
[----:B------:R-:W-:-:S07]  /*5bf0*/  IMAD R195, R0, R185, RZ ;  /* 0x000000b900c37224 */ /* 0x000fce00078e02ff */
.L_x_137:
[----:B------:R-:W-:Y:S05]  /*5c00*/  BSYNC B1 ;  /* 0x0000000000017941 */ /* 0x000fea0003800000 */
.L_x_136:
        /* <DEDUP_REMOVED lines=9> */
.L_x_139:
[----:B------:R-:W-:Y:S05]  /*5ca0*/  BSYNC B1 ;  /* 0x0000000000017941 */ /* 0x000fea0003800000 */
.L_x_138:
[----:B------:R-:W-:Y:S01]  /*5cb0*/  @!P4 IMAD R123, R123, R186, R195 ;  /* 0x000000ba7b7bc224 */ /* 0x000fe200078e02c3 */
[----:B------:R-:W-:Y:S04]  /*5cc0*/  BSSY B1, `(.L_x_140) ;  /* 0x0000006000017945 */ /* 0x000fe80003800000 */
[----:B------:R0:W-:Y:S01]  /*5cd0*/  @!P4 STG.E.U8 desc[UR36][R12.64+0x21], R123 ;  /* 0x0000217b0c00c986 */ /* 0x0001e2000c101124 */
[----:B------:R-:W-:Y:S05]  /*5ce0*/  @P5 BRA `(.L_x_141) ;  /* 0x00000000000c5947 */ /* 0x000fea0003800000 */
[----:B------:R-:W5:Y:S02]  /*5cf0*/  LDG.E.U8 R184, desc[UR36][R4.64+0x28] ;  /* 0x0000282404b87981 */ /* 0x000f64000c1e1100 */
[----:B-----5:R-:W-:-:S05]  /*5d00*/  PRMT R0, R184, 0x8880, RZ ;  /* 0x00008880b8007816 */ /* 0x020fca00000000ff */
[----:B------:R-:W-:-:S07]  /*5d10*/  IMAD R195, R0, R185, RZ ;  /* 0x000000b900c37224 */ /* 0x000fce00078e02ff */
.L_x_141:
[----:B------:R-:W-:Y:S05]  /*5d20*/  BSYNC B1 ;  /* 0x0000000000017941 */ /* 0x000fea0003800000 */
.L_x_140:
        /* <DEDUP_REMOVED lines=9> */
.L_x_143:
[----:B------:R-:W-:Y:S05]  /*5dc0*/  BSYNC B1 ;  /* 0x0000000000017941 */ /* 0x000fea0003800000 */
.L_x_142:
[----:B------:R-:W-:Y:S01]  /*5dd0*/  @!P4 IMAD R125, R125, R186, R195 ;  /* 0x000000ba7d7dc224 */ /* 0x000fe200078e02c3 */
[----:B------:R-:W-:Y:S04]  /*5de0*/  BSSY B1, `(.L_x_144) ;  /* 0x0000006000017945 */ /* 0x000fe80003800000 */
[----:B------:R0:W-:Y:S01]  /*5df0*/  @!P4 STG.E.U8 desc[UR36][R8.64+0x29], R125 ;  /* 0x0000297d0800c986 */ /* 0x0001e2000c101124 */
[----:B------:R-:W-:Y:S05]  /*5e00*/  @P5 BRA `(.L_x_145) ;  /* 0x00000000000c5947 */ /* 0x000fea0003800000 */
[----:B------:R-:W5:Y:S02]  /*5e10*/  LDG.E.U8 R184, desc[UR36][R14.64+0x28] ;  /* 0x000028240eb87981 */ /* 0x000f64000c1e1100 */
[----:B-----5:R-:W-:-:S05]  /*5e20*/  PRMT R0, R184, 0x8880, RZ ;  /* 0x00008880b8007816 */ /* 0x020fca00000000ff */
[----:B------:R-:W-:-:S07]  /*5e30*/  IMAD R195, R0, R185, RZ ;  /* 0x000000b900c37224 */ /* 0x000fce00078e02ff */
.L_x_145:
[----:B------:R-:W-:Y:S05]  /*5e40*/  BSYNC B1 ;  /* 0x0000000000017941 */ /* 0x000fea0003800000 */
.L_x_144:
        /* <DEDUP_REMOVED lines=9> */
.L_x_147:
[----:B------:R-:W-:Y:S05]  /*5ee0*/  BSYNC B1 ;  /* 0x0000000000017941 */ /* 0x000fea0003800000 */
.L_x_146:
[----:B------:R-:W-:Y:S01]  /*5ef0*/  @!P4 IMAD R127, R127, R186, R195 ;  /* 0x000000ba7f7fc224 */ /* 0x000fe200078e02c3 */
[----:B------:R-:W-:Y:S04]  /*5f00*/  BSSY B1, `(.L_x_148) ;  /* 0x0000006000017945 */ /* 0x000fe80003800000 */
[----:B------:R0:W-:Y:S01]  /*5f10*/  @!P4 STG.E.U8 desc[UR36][R12.64+0x29], R127 ;  /* 0x0000297f0c00c986 */ /* 0x0001e2000c101124 */
[----:B------:R-:W-:Y:S05]  /*5f20*/  @P5 BRA `(.L_x_149) ;  /* 0x00000000000c5947 */ /* 0x000fea0003800000 */
[----:B------:R-:W5:Y:S02]  /*5f30*/  LDG.E.U8 R184, desc[UR36][R4.64+0x30] ;  /* 0x0000302404b87981 */ /* 0x000f64000c1e1100 */
[----:B-----5:R-:W-:-:S05]  /*5f40*/  PRMT R0, R184, 0x8880, RZ ;  /* 0x00008880b8007816 */ /* 0x020fca00000000ff */
[----:B------:R-:W-:-:S07]  /*5f50*/  IMAD R195, R0, R185, RZ ;  /* 0x000000b900c37224 */ /* 0x000fce00078e02ff */
.L_x_149:
[----:B------:R-:W-:Y:S05]  /*5f60*/  BSYNC B1 ;  /* 0x0000000000017941 */ /* 0x000fea0003800000 */
.L_x_148:
        /* <DEDUP_REMOVED lines=9> */
.L_x_151:
[----:B------:R-:W-:Y:S05]  /*6000*/  BSYNC B1 ;  /* 0x0000000000017941 */ /* 0x000fea0003800000 */
.L_x_150:
[----:B------:R-:W-:Y:S01]  /*6010*/  @!P4 IMAD R129, R129, R186, R195 ;  /* 0x000000ba8181c224 */ /* 0x000fe200078e02c3 */
[----:B------:R-:W-:Y:S04]  /*6020*/  BSSY B1, `(.L_x_152) ;  /* 0x0000006000017945 */ /* 0x000fe80003800000 */
[----:B------:R0:W-:Y:S01]  /*6030*/  @!P4 STG.E.U8 desc[UR36][R8.64+0x31], R129 ;  /* 0x000031810800c986 */ /* 0x0001e2000c101124 */
[----:B------:R-:W-:Y:S05]  /*6040*/  @P5 BRA `(.L_x_153) ;  /* 0x00000000000c5947 */ /* 0x000fea0003800000 */
[----:B------:R-:W5:Y:S02]  /*6050*/  LDG.E.U8 R184, desc[UR36][R14.64+0x30] ;  /* 0x000030240eb87981 */ /* 0x000f64000c1e1100 */
[----:B-----5:R-:W-:-:S05]  /*6060*/  PRMT R0, R184, 0x8880, RZ ;  /* 0x00008880b8007816 */ /* 0x020fca00000000ff */
[----:B------:R-:W-:-:S07]  /*6070*/  IMAD R195, R0, R185, RZ ;  /* 0x000000b900c37224 */ /* 0x000fce00078e02ff */
.L_x_153:
[----:B------:R-:W-:Y:S05]  /*6080*/  BSYNC B1 ;  /* 0x0000000000017941 */ /* 0x000fea0003800000 */
.L_x_152:
        /* <DEDUP_REMOVED lines=9> */
.L_x_155:
[----:B------:R-:W-:Y:S05]  /*6120*/  BSYNC B1 ;  /* 0x0000000000017941 */ /* 0x000fea0003800000 */
.L_x_154:
[----:B------:R-:W-:Y:S01]  /*6130*/  @!P4 IMAD R131, R131, R186, R195 ;  /* 0x000000ba8383c224 */ /* 0x000fe200078e02c3 */
[----:B------:R-:W-:Y:S04]  /*6140*/  BSSY B1, `(.L_x_156) ;  /* 0x0000006000017945 */ /* 0x000fe80003800000 */
[----:B------:R0:W-:Y:S01]  /*6150*/  @!P4 STG.E.U8 desc[UR36][R12.64+0x31], R131 ;  /* 0x000031830c00c986 */ /* 0x0001e2000c101124 */
[----:B------:R-:W-:Y:S05]  /*6160*/  @P5 BRA `(.L_x_157) ;  /* 0x00000000000c5947 */ /* 0x000fea0003800000 */
[----:B------:R-:W5:Y:S02]  /*6170*/  LDG.E.U8 R184, desc[UR36][R4.64+0x38] ;  /* 0x0000382404b87981 */ /* 0x000f64000c1e1100 */
[----:B-----5:R-:W-:-:S05]  /*6180*/  PRMT R0, R184, 0x8880, RZ ;  /* 0x00008880b8007816 */ /* 0x020fca00000000ff */
[----:B------:R-:W-:-:S07]  /*6190*/  IMAD R195, R0, R185, RZ ;  /* 0x000000b900c37224 */ /* 0x000fce00078e02ff */
.L_x_157:
[----:B------:R-:W-:Y:S05]  /*61a0*/  BSYNC B1 ;  /* 0x0000000000017941 */ /* 0x000fea0003800000 */
.L_x_156:
        /* <DEDUP_REMOVED lines=9> */
.L_x_159:
[----:B------:R-:W-:Y:S05]  /*6240*/  BSYNC B1 ;  /* 0x0000000000017941 */ /* 0x000fea0003800000 */
.L_x_158:
[----:B------:R-:W-:Y:S01]  /*6250*/  @!P4 IMAD R133, R133, R186, R195 ;  /* 0x000000ba8585c224 */ /* 0x000fe200078e02c3 */
[----:B------:R-:W-:Y:S04]  /*6260*/  BSSY B1, `(.L_x_160) ;  /* 0x0000006000017945 */ /* 0x000fe80003800000 */
[----:B------:R0:W-:Y:S01]  /*6270*/  @!P4 STG.E.U8 desc[UR36][R8.64+0x39], R133 ;  /* 0x000039850800c986 */ /* 0x0001e2000c101124 */
[----:B------:R-:W-:Y:S05]  /*6280*/  @P5 BRA `(.L_x_161) ;  /* 0x00000000000c5947 */ /* 0x000fea0003800000 */
[----:B------:R-:W5:Y:S02]  /*6290*/  LDG.E.U8 R184, desc[UR36][R14.64+0x38] ;  /* 0x000038240eb87981 */ /* 0x000f64000c1e1100 */
[----:B-----5:R-:W-:-:S05]  /*62a0*/  PRMT R0, R184, 0x8880, RZ ;  /* 0x00008880b8007816 */ /* 0x020fca00000000ff */
[----:B------:R-:W-:-:S07]  /*62b0*/  IMAD R195, R0, R185, RZ ;  /* 0x000000b900c37224 */ /* 0x000fce00078e02ff */
.L_x_161:
[----:B------:R-:W-:Y:S05]  /*62c0*/  BSYNC B1 ;  /* 0x0000000000017941 */ /* 0x000fea0003800000 */
.L_x_160:
        /* <DEDUP_REMOVED lines=9> */
.L_x_163:
[----:B------:R-:W-:Y:S05]  /*6360*/  BSYNC B1 ;  /* 0x0000000000017941 */ /* 0x000fea0003800000 */
.L_x_162:
[----:B------:R-:W-:Y:S01]  /*6370*/  @!P4 IMAD R135, R135, R186, R195 ;  /* 0x000000ba8787c224 */ /* 0x000fe200078e02c3 */
[----:B------:R-:W-:Y:S04]  /*6380*/  BSSY B1, `(.L_x_164) ;  /* 0x0000006000017945 */ /* 0x000fe80003800000 */
[----:B------:R0:W-:Y:S01]  /*6390*/  @!P4 STG.E.U8 desc[UR36][R12.64+0x39], R135 ;  /* 0x000039870c00c986 */ /* 0x0001e2000c101124 */
[----:B------:R-:W-:Y:S05]  /*63a0*/  @P5 BRA `(.L_x_165) ;  /* 0x00000000000c5947 */ /* 0x000fea0003800000 */
[----:B------:R-:W5:Y:S02]  /*63b0*/  LDG.E.U8 R184, desc[UR36][R190.64+0x40] ;  /* 0x00004024beb87981 */ /* 0x000f64000c1e1100 */
[----:B-----5:R-:W-:-:S05]  /*63c0*/  PRMT R0, R184, 0x8880, RZ ;  /* 0x00008880b8007816 */ /* 0x020fca00000000ff */
[----:B------:R-:W-:-:S07]  /*63d0*/  IMAD R195, R0, R185, RZ ;  /* 0x000000b900c37224 */ /* 0x000fce00078e02ff */
.L_x_165:
[----:B------:R-:W-:Y:S05]  /*63e0*/  BSYNC B1 ;  /* 0x0000000000017941 */ /* 0x000fea0003800000 */
.L_x_164:
        /* <DEDUP_REMOVED lines=9> */
.L_x_167:
[----:B------:R-:W-:Y:S05]  /*6480*/  BSYNC B1 ;  /* 0x0000000000017941 */ /* 0x000fea0003800000 */
.L_x_166:
[----:B------:R-:W-:Y:S01]  /*6490*/  @!P4 IMAD R105, R105, R186, R195 ;  /* 0x000000ba6969c224 */ /* 0x000fe200078e02c3 */
[----:B------:R-:W-:Y:S04]  /*64a0*/  BSSY B1, `(.L_x_168) ;  /* 0x0000006000017945 */ /* 0x000fe80003800000 */
[----:B------:R0:W-:Y:S01]  /*64b0*/  @!P4 STG.E.U8 desc[UR36][R6.64+0x41], R105 ;  /* 0x000041690600c986 */ /* 0x0001e2000c101124 */
[----:B------:R-:W-:Y:S05]  /*64c0*/  @P5 BRA `(.L_x_169) ;  /* 0x00000000000c5947 */ /* 0x000fea0003800000 */
[----:B------:R-:W5:Y:S02]  /*64d0*/  LDG.E.U8 R184, desc[UR36][R168.64+0x40] ;  /* 0x00004024a8b87981 */ /* 0x000f64000c1e1100 */
[----:B-----5:R-:W-:-:S05]  /*64e0*/  PRMT R0, R184, 0x8880, RZ ;  /* 0x00008880b8007816 */ /* 0x020fca00000000ff */
[----:B------:R-:W-:-:S07]  /*64f0*/  IMAD R195, R0, R185, RZ ;  /* 0x000000b900c37224 */ /* 0x000fce00078e02ff */
.L_x_169:
[----:B------:R-:W-:Y:S05]  /*6500*/  BSYNC B1 ;  /* 0x0000000000017941 */ /* 0x000fea0003800000 */
.L_x_168:
        /* <DEDUP_REMOVED lines=9> */
.L_x_171:
[----:B------:R-:W-:Y:S05]  /*65a0*/  BSYNC B1 ;  /* 0x0000000000017941 */ /* 0x000fea0003800000 */
.L_x_170:
[----:B------:R-:W-:Y:S01]  /*65b0*/  @!P4 IMAD R107, R107, R186, R195 ;  /* 0x000000ba6b6bc224 */ /* 0x000fe200078e02c3 */
[----:B------:R-:W-:Y:S04]  /*65c0*/  BSSY B1, `(.L_x_172) ;  /* 0x0000006000017945 */ /* 0x000fe80003800000 */
[----:B------:R0:W-:Y:S01]  /*65d0*/  @!P4 STG.E.U8 desc[UR36][R10.64+0x41], R107 ;  /* 0x0000416b0a00c986 */ /* 0x0001e2000c101124 */
[----:B------:R-:W-:Y:S05]  /*65e0*/  @P5 BRA `(.L_x_173) ;  /* 0x00000000000c5947 */ /* 0x000fea0003800000 */
[----:B------:R-:W5:Y:S02]  /*65f0*/  LDG.E.U8 R184, desc[UR36][R190.64+0x48] ;  /* 0x00004824beb87981 */ /* 0x000f64000c1e1100 */
[----:B-----5:R-:W-:-:S05]  /*6600*/  PRMT R0, R184, 0x8880, RZ ;  /* 0x00008880b8007816 */ /* 0x020fca00000000ff */
[----:B------:R-:W-:-:S07]  /*6610*/  IMAD R195, R0, R185, RZ ;  /* 0x000000b900c37224 */ /* 0x000fce00078e02ff */
.L_x_173:
[----:B------:R-:W-:Y:S05]  /*6620*/  BSYNC B1 ;  /* 0x0000000000017941 */ /* 0x000fea0003800000 */
.L_x_172:
        /* <DEDUP_REMOVED lines=9> */
.L_x_175:
[----:B------:R-:W-:Y:S05]  /*66c0*/  BSYNC B1 ;  /* 0x0000000000017941 */ /* 0x000fea0003800000 */
.L_x_174:
[----:B------:R-:W-:Y:S01]  /*66d0*/  @!P4 IMAD R109, R109, R186, R195 ;  /* 0x000000ba6d6dc224 */ /* 0x000fe200078e02c3 */
[----:B------:R-:W-:Y:S04]  /*66e0*/  BSSY B1, `(.L_x_176) ;  /* 0x0000006000017945 */ /* 0x000fe80003800000 */
[----:B------:R0:W-:Y:S01]  /*66f0*/  @!P4 STG.E.U8 desc[UR36][R6.64+0x49], R109 ;  /* 0x0000496d0600c986 */ /* 0x0001e2000c101124 */
[----:B------:R-:W-:Y:S05]  /*6700*/  @P5 BRA `(.L_x_177) ;  /* 0x00000000000c5947 */ /* 0x000fea0003800000 */
[----:B------:R-:W5:Y:S02]  /*6710*/  LDG.E.U8 R184, desc[UR36][R168.64+0x48] ;  /* 0x00004824a8b87981 */ /* 0x000f64000c1e1100 */
[----:B-----5:R-:W-:-:S05]  /*6720*/  PRMT R0, R184, 0x8880, RZ ;  /* 0x00008880b8007816 */ /* 0x020fca00000000ff */
[----:B------:R-:W-:-:S07]  /*6730*/  IMAD R195, R0, R185, RZ ;  /* 0x000000b900c37224 */ /* 0x000fce00078e02ff */
.L_x_177:
[----:B------:R-:W-:Y:S05]  /*6740*/  BSYNC B1 ;  /* 0x0000000000017941 */ /* 0x000fea0003800000 */
.L_x_176:
        /* <DEDUP_REMOVED lines=9> */
.L_x_179:
[----:B------:R-:W-:Y:S05]  /*67e0*/  BSYNC B1 ;  /* 0x0000000000017941 */ /* 0x000fea0003800000 */
.L_x_178:
[----:B------:R-:W-:Y:S01]  /*67f0*/  @!P4 IMAD R111, R111, R186, R195 ;  /* 0x000000ba6f6fc224 */ /* 0x000fe200078e02c3 */
[----:B------:R-:W-:Y:S04]  /*6800*/  BSSY B1, `(.L_x_180) ;  /* 0x0000006000017945 */ /* 0x000fe80003800000 */
[----:B------:R0:W-:Y:S01]  /*6810*/  @!P4 STG.E.U8 desc[UR36][R10.64+0x49], R111 ;  /* 0x0000496f0a00c986 */ /* 0x0001e2000c101124 */
[----:B------:R-:W-:Y:S05]  /*6820*/  @P5 BRA `(.L_x_181) ;  /* 0x00000000000c5947 */ /* 0x000fea0003800000 */
[----:B------:R-:W5:Y:S02]  /*6830*/  LDG.E.U8 R184, desc[UR36][R190.64+0x50] ;  /* 0x00005024beb87981 */ /* 0x000f64000c1e1100 */
[----:B-----5:R-:W-:-:S05]  /*6840*/  PRMT R0, R184, 0x8880, RZ ;  /* 0x00008880b8007816 */ /* 0x020fca00000000ff */
[----:B------:R-:W-:-:S07]  /*6850*/  IMAD R195, R0, R185, RZ ;  /* 0x000000b900c37224 */ /* 0x000fce00078e02ff */
.L_x_181:
[----:B------:R-:W-:Y:S05]  /*6860*/  BSYNC B1 ;  /* 0x0000000000017941 */ /* 0x000fea0003800000 */
.L_x_180:
        /* <DEDUP_REMOVED lines=9> */
.L_x_183:
[----:B------:R-:W-:Y:S05]  /*6900*/  BSYNC B1 ;  /* 0x0000000000017941 */ /* 0x000fea0003800000 */
.L_x_182:
[----:B------:R-:W-:Y:S01]  /*6910*/  @!P4 IMAD R113, R113, R186, R195 ;  /* 0x000000ba7171c224 */ /* 0x000fe200078e02c3 */
[----:B------:R-:W-:Y:S04]  /*6920*/  BSSY B1, `(.L_x_184) ;  /* 0x0000006000017945 */ /* 0x000fe80003800000 */
[----:B------:R0:W-:Y:S01]  /*6930*/  @!P4 STG.E.U8 desc[UR36][R6.64+0x51], R113 ;  /* 0x000051710600c986 */ /* 0x0001e2000c101124 */
[----:B------:R-:W-:Y:S05]  /*6940*/  @P5 BRA `(.L_x_185) ;  /* 0x00000000000c5947 */ /* 0x000fea0003800000 */
[----:B------:R-:W5:Y:S02]  /*6950*/  LDG.E.U8 R184, desc[UR36][R168.64+0x50] ;  /* 0x00005024a8b87981 */ /* 0x000f64000c1e1100 */
[----:B-----5:R-:W-:-:S05]  /*6960*/  PRMT R0, R184, 0x8880, RZ ;  /* 0x00008880b8007816 */ /* 0x020fca00000000ff */
[----:B------:R-:W-:-:S07]  /*6970*/  IMAD R195, R0, R185, RZ ;  /* 0x000000b900c37224 */ /* 0x000fce00078e02ff */
.L_x_185:
[----:B------:R-:W-:Y:S05]  /*6980*/  BSYNC B1 ;  /* 0x0000000000017941 */ /* 0x000fea0003800000 */
.L_x_184:
        /* <DEDUP_REMOVED lines=9> */
.L_x_187:
[----:B------:R-:W-:Y:S05]  /*6a20*/  BSYNC B1 ;  /* 0x0000000000017941 */ /* 0x000fea0003800000 */
.L_x_186:
[----:B------:R-:W-:Y:S01]  /*6a30*/  @!P4 IMAD R115, R115, R186, R195 ;  /* 0x000000ba7373c224 */ /* 0x000fe200078e02c3 */
[----:B------:R-:W-:Y:S04]  /*6a40*/  BSSY B1, `(.L_x_188) ;  /* 0x0000006000017945 */ /* 0x000fe80003800000 */
[----:B------:R0:W-:Y:S01]  /*6a50*/  @!P4 STG.E.U8 desc[UR36][R10.64+0x51], R115 ;  /* 0x000051730a00c986 */ /* 0x0001e2000c101124 */
[----:B------:R-:W-:Y:S05]  /*6a60*/  @P5 BRA `(.L_x_189) ;  /* 0x00000000000c5947 */ /* 0x000fea0003800000 */
[----:B------:R-:W5:Y:S02]  /*6a70*/  LDG.E.U8 R184, desc[UR36][R190.64+0x58] ;  /* 0x00005824beb87981 */ /* 0x000f64000c1e1100 */
[----:B-----5:R-:W-:-:S05]  /*6a80*/  PRMT R0, R184, 0x8880, RZ ;  /* 0x00008880b8007816 */ /* 0x020fca00000000ff */
[----:B------:R-:W-:-:S07]  /*6a90*/  IMAD R195, R0, R185, RZ ;  /* 0x000000b900c37224 */ /* 0x000fce00078e02ff */
.L_x_189:
[----:B------:R-:W-:Y:S05]  /*6aa0*/  BSYNC B1 ;  /* 0x0000000000017941 */ /* 0x000fea0003800000 */
.L_x_188:
        /* <DEDUP_REMOVED lines=9> */
.L_x_191:
[----:B------:R-:W-:Y:S05]  /*6b40*/  BSYNC B1 ;  /* 0x0000000000017941 */ /* 0x000fea0003800000 */
.L_x_190:
[----:B------:R-:W-:Y:S01]  /*6b50*/  @!P4 IMAD R117, R117, R186, R195 ;  /* 0x000000ba7575c224 */ /* 0x000fe200078e02c3 */
[----:B------:R-:W-:Y:S04]  /*6b60*/  BSSY B1, `(.L_x_192) ;  /* 0x0000006000017945 */ /* 0x000fe80003800000 */
[----:B------:R0:W-:Y:S01]  /*6b70*/  @!P4 STG.E.U8 desc[UR36][R6.64+0x59], R117 ;  /* 0x000059750600c986 */ /* 0x0001e2000c101124 */
[----:B------:R-:W-:Y:S05]  /*6b80*/  @P5 BRA `(.L_x_193) ;  /* 0x00000000000c5947 */ /* 0x000fea0003800000 */
[----:B------:R-:W5:Y:S02]  /*6b90*/  LDG.E.U8 R184, desc[UR36][R168.64+0x58] ;  /* 0x00005824a8b87981 */ /* 0x000f64000c1e1100 */
[----:B-----5:R-:W-:-:S05]  /*6ba0*/  PRMT R0, R184, 0x8880, RZ ;  /* 0x00008880b8007816 */ /* 0x020fca00000000ff */
[----:B------:R-:W-:-:S07]  /*6bb0*/  IMAD R195, R0, R185, RZ ;  /* 0x000000b900c37224 */ /* 0x000fce00078e02ff */
.L_x_193:
[----:B------:R-:W-:Y:S05]  /*6bc0*/  BSYNC B1 ;  /* 0x0000000000017941 */ /* 0x000fea0003800000 */
.L_x_192:
        /* <DEDUP_REMOVED lines=9> */
.L_x_195:
[----:B------:R-:W-:Y:S05]  /*6c60*/  BSYNC B1 ;  /* 0x0000000000017941 */ /* 0x000fea0003800000 */
.L_x_194:
[----:B------:R-:W-:Y:S01]  /*6c70*/  @!P4 IMAD R119, R119, R186, R195 ;  /* 0x000000ba7777c224 */ /* 0x000fe200078e02c3 */
[----:B------:R-:W-:Y:S04]  /*6c80*/  BSSY B1, `(.L_x_196) ;  /* 0x0000006000017945 */ /* 0x000fe80003800000 */
[----:B------:R0:W-:Y:S01]  /*6c90*/  @!P4 STG.E.U8 desc[UR36][R10.64+0x59], R119 ;  /* 0x000059770a00c986 */ /* 0x0001e2000c101124 */
[----:B------:R-:W-:Y:S05]  /*6ca0*/  @P5 BRA `(.L_x_197) ;  /* 0x00000000000c5947 */ /* 0x000fea0003800000 */
[----:B------:R-:W5:Y:S02]  /*6cb0*/  LDG.E.U8 R184, desc[UR36][R4.64+0x40] ;  /* 0x0000402404b87981 */ /* 0x000f64000c1e1100 */
[----:B-----5:R-:W-:-:S05]  /*6cc0*/  PRMT R0, R184, 0x8880, RZ ;  /* 0x00008880b8007816 */ /* 0x020fca00000000ff */
[----:B------:R-:W-:-:S07]  /*6cd0*/  IMAD R195, R0, R185, RZ ;  /* 0x000000b900c37224 */ /* 0x000fce00078e02ff */
.L_x_197:
[----:B------:R-:W-:Y:S05]  /*6ce0*/  BSYNC B1 ;  /* 0x0000000000017941 */ /* 0x000fea0003800000 */
.L_x_196:
        /* <DEDUP_REMOVED lines=9> */
.L_x_199:
[----:B------:R-:W-:Y:S05]  /*6d80*/  BSYNC B1 ;  /* 0x0000000000017941 */ /* 0x000fea0003800000 */
.L_x_198:
[----:B------:R-:W-:Y:S01]  /*6d90*/  @!P4 IMAD R89, R89, R186, R195 ;  /* 0x000000ba5959c224 */ /* 0x000fe200078e02c3 */
[----:B------:R-:W-:Y:S04]  /*6da0*/  BSSY B1, `(.L_x_200) ;  /* 0x0000006000017945 */ /* 0x000fe80003800000 */
[----:B------:R0:W-:Y:S01]  /*6db0*/  @!P4 STG.E.U8 desc[UR36][R8.64+0x41], R89 ;  /* 0x000041590800c986 */ /* 0x0001e2000c101124 */
[----:B------:R-:W-:Y:S05]  /*6dc0*/  @P5 BRA `(.L_x_201) ;  /* 0x00000000000c5947 */ /* 0x000fea0003800000 */
[----:B------:R-:W5:Y:S02]  /*6dd0*/  LDG.E.U8 R184, desc[UR36][R14.64+0x40] ;  /* 0x000040240eb87981 */ /* 0x000f64000c1e1100 */
[----:B-----5:R-:W-:-:S05]  /*6de0*/  PRMT R0, R184, 0x8880, RZ ;  /* 0x00008880b8007816 */ /* 0x020fca00000000ff */
[----:B------:R-:W-:-:S07]  /*6df0*/  IMAD R195, R0, R185, RZ ;  /* 0x000000b900c37224 */ /* 0x000fce00078e02ff */
.L_x_201:
[----:B------:R-:W-:Y:S05]  /*6e00*/  BSYNC B1 ;  /* 0x0000000000017941 */ /* 0x000fea0003800000 */
.L_x_200:
        /* <DEDUP_REMOVED lines=9> */
.L_x_203:
[----:B------:R-:W-:Y:S05]  /*6ea0*/  BSYNC B1 ;  /* 0x0000000000017941 */ /* 0x000fea0003800000 */
.L_x_202:
[----:B------:R-:W-:Y:S01]  /*6eb0*/  @!P4 IMAD R91, R91, R186, R195 ;  /* 0x000000ba5b5bc224 */ /* 0x000fe200078e02c3 */
[----:B------:R-:W-:Y:S04]  /*6ec0*/  BSSY B1, `(.L_x_204) ;  /* 0x0000006000017945 */ /* 0x000fe80003800000 */
[----:B------:R0:W-:Y:S01]  /*6ed0*/  @!P4 STG.E.U8 desc[UR36][R12.64+0x41], R91 ;  /* 0x0000415b0c00c986 */ /* 0x0001e2000c101124 */
[----:B------:R-:W-:Y:S05]  /*6ee0*/  @P5 BRA `(.L_x_205) ;  /* 0x00000000000c5947 */ /* 0x000fea0003800000 */
[----:B------:R-:W5:Y:S02]  /*6ef0*/  LDG.E.U8 R184, desc[UR36][R4.64+0x48] ;  /* 0x0000482404b87981 */ /* 0x000f64000c1e1100 */
[----:B-----5:R-:W-:-:S05]  /*6f00*/  PRMT R0, R184, 0x8880, RZ ;  /* 0x00008880b8007816 */ /* 0x020fca00000000ff */
[----:B------:R-:W-:-:S07]  /*6f10*/  IMAD R195, R0, R185, RZ ;  /* 0x000000b900c37224 */ /* 0x000fce00078e02ff */
.L_x_205:
[----:B------:R-:W-:Y:S05]  /*6f20*/  BSYNC B1 ;  /* 0x0000000000017941 */ /* 0x000fea0003800000 */
.L_x_204:
        /* <DEDUP_REMOVED lines=9> */
.L_x_207:
[----:B------:R-:W-:Y:S05]  /*6fc0*/  BSYNC B1 ;  /* 0x0000000000017941 */ /* 0x000fea0003800000 */
.L_x_206:
[----:B------:R-:W-:Y:S01]  /*6fd0*/  @!P4 IMAD R93, R93, R186, R195 ;  /* 0x000000ba5d5dc224 */ /* 0x000fe200078e02c3 */
[----:B------:R-:W-:Y:S04]  /*6fe0*/  BSSY B1, `(.L_x_208) ;  /* 0x0000006000017945 */ /* 0x000fe80003800000 */
[----:B------:R0:W-:Y:S01]  /*6ff0*/  @!P4 STG.E.U8 desc[UR36][R8.64+0x49], R93 ;  /* 0x0000495d0800c986 */ /* 0x0001e2000c101124 */
[----:B------:R-:W-:Y:S05]  /*7000*/  @P5 BRA `(.L_x_209) ;  /* 0x00000000000c5947 */ /* 0x000fea0003800000 */
[----:B------:R-:W5:Y:S02]  /*7010*/  LDG.E.U8 R184, desc[UR36][R14.64+0x48] ;  /* 0x000048240eb87981 */ /* 0x000f64000c1e1100 */
[----:B-----5:R-:W-:-:S05]  /*7020*/  PRMT R0, R184, 0x8880, RZ ;  /* 0x00008880b8007816 */ /* 0x020fca00000000ff */
[----:B------:R-:W-:-:S07]  /*7030*/  IMAD R195, R0, R185, RZ ;  /* 0x000000b900c37224 */ /* 0x000fce00078e02ff */
.L_x_209:
[----:B------:R-:W-:Y:S05]  /*7040*/  BSYNC B1 ;  /* 0x0000000000017941 */ /* 0x000fea0003800000 */
.L_x_208:
        /* <DEDUP_REMOVED lines=9> */
.L_x_211:
[----:B------:R-:W-:Y:S05]  /*70e0*/  BSYNC B1 ;  /* 0x0000000000017941 */ /* 0x000fea0003800000 */
.L_x_210:
[----:B------:R-:W-:Y:S01]  /*70f0*/  @!P4 IMAD R95, R95, R186, R195 ;  /* 0x000000ba5f5fc224 */ /* 0x000fe200078e02c3 */
[----:B------:R-:W-:Y:S04]  /*7100*/  BSSY B1, `(.L_x_212) ;  /* 0x0000006000017945 */ /* 0x000fe80003800000 */
[----:B------:R0:W-:Y:S01]  /*7110*/  @!P4 STG.E.U8 desc[UR36][R12.64+0x49], R95 ;  /* 0x0000495f0c00c986 */ /* 0x0001e2000c101124 */
[----:B------:R-:W-:Y:S05]  /*7120*/  @P5 BRA `(.L_x_213) ;  /* 0x00000000000c5947 */ /* 0x000fea0003800000 */
[----:B------:R-:W5:Y:S02]  /*7130*/  LDG.E.U8 R184, desc[UR36][R4.64+0x50] ;  /* 0x0000502404b87981 */ /* 0x000f64000c1e1100 */
[----:B-----5:R-:W-:-:S05]  /*7140*/  PRMT R0, R184, 0x8880, RZ ;  /* 0x00008880b8007816 */ /* 0x020fca00000000ff */
[----:B------:R-:W-:-:S07]  /*7150*/  IMAD R195, R0, R185, RZ ;  /* 0x000000b900c37224 */ /* 0x000fce00078e02ff */
.L_x_213:
[----:B------:R-:W-:Y:S05]  /*7160*/  BSYNC B1 ;  /* 0x0000000000017941 */ /* 0x000fea0003800000 */
.L_x_212:
        /* <DEDUP_REMOVED lines=9> */
.L_x_215:
[----:B------:R-:W-:Y:S05]  /*7200*/  BSYNC B1 ;  /* 0x0000000000017941 */ /* 0x000fea0003800000 */
.L_x_214:
[----:B------:R-:W-:Y:S01]  /*7210*/  @!P4 IMAD R97, R97, R186, R195 ;  /* 0x000000ba6161c224 */ /* 0x000fe200078e02c3 */
[----:B------:R-:W-:Y:S04]  /*7220*/  BSSY B1, `(.L_x_216) ;  /* 0x0000006000017945 */ /* 0x000fe80003800000 */
[----:B------:R0:W-:Y:S01]  /*7230*/  @!P4 STG.E.U8 desc[UR36][R8.64+0x51], R97 ;  /* 0x000051610800c986 */ /* 0x0001e2000c101124 */
[----:B------:R-:W-:Y:S05]  /*7240*/  @P5 BRA `(.L_x_217) ;  /* 0x00000000000c5947 */ /* 0x000fea0003800000 */
[----:B------:R-:W5:Y:S02]  /*7250*/  LDG.E.U8 R184, desc[UR36][R14.64+0x50] ;  /* 0x000050240eb87981 */ /* 0x000f64000c1e1100 */
[----:B-----5:R-:W-:-:S05]  /*7260*/  PRMT R0, R184, 0x8880, RZ ;  /* 0x00008880b8007816 */ /* 0x020fca00000000ff */
[----:B------:R-:W-:-:S07]  /*7270*/  IMAD R195, R0, R185, RZ ;  /* 0x000000b900c37224 */ /* 0x000fce00078e02ff */
.L_x_217:
[----:B------:R-:W-:Y:S05]  /*7280*/  BSYNC B1 ;  /* 0x0000000000017941 */ /* 0x000fea0003800000 */
.L_x_216:
        /* <DEDUP_REMOVED lines=9> */
.L_x_219:
[----:B------:R-:W-:Y:S05]  /*7320*/  BSYNC B1 ;  /* 0x0000000000017941 */ /* 0x000fea0003800000 */
.L_x_218:
[----:B------:R-:W-:Y:S01]  /*7330*/  @!P4 IMAD R99, R99, R186, R195 ;  /* 0x000000ba6363c224 */ /* 0x000fe200078e02c3 */
[----:B------:R-:W-:Y:S04]  /*7340*/  BSSY B1, `(.L_x_220) ;  /* 0x0000006000017945 */ /* 0x000fe80003800000 */
[----:B------:R0:W-:Y:S01]  /*7350*/  @!P4 STG.E.U8 desc[UR36][R12.64+0x51], R99 ;  /* 0x000051630c00c986 */ /* 0x0001e2000c101124 */
[----:B------:R-:W-:Y:S05]  /*7360*/  @P5 BRA `(.L_x_221) ;  /* 0x00000000000c5947 */ /* 0x000fea0003800000 */
[----:B------:R-:W5:Y:S02]  /*7370*/  LDG.E.U8 R184, desc[UR36][R4.64+0x58] ;  /* 0x0000582404b87981 */ /* 0x000f64000c1e1100 */
[----:B-----5:R-:W-:-:S05]  /*7380*/  PRMT R0, R184, 0x8880, RZ ;  /* 0x00008880b8007816 */ /* 0x020fca00000000ff */
[----:B------:R-:W-:-:S07]  /*7390*/  IMAD R195, R0, R185, RZ ;  /* 0x000000b900c37224 */ /* 0x000fce00078e02ff */
.L_x_221:
[----:B------:R-:W-:Y:S05]  /*73a0*/  BSYNC B1 ;  /* 0x0000000000017941 */ /* 0x000fea0003800000 */
.L_x_220:
        /* <DEDUP_REMOVED lines=9> */
.L_x_223:
[----:B------:R-:W-:Y:S05]  /*7440*/  BSYNC B1 ;  /* 0x0000000000017941 */ /* 0x000fea0003800000 */
.L_x_222:
[----:B------:R-:W-:Y:S01]  /*7450*/  @!P4 IMAD R101, R101, R186, R195 ;  /* 0x000000ba6565c224 */ /* 0x000fe200078e02c3 */
[----:B------:R-:W-:Y:S04]  /*7460*/  BSSY B1, `(.L_x_224) ;  /* 0x0000006000017945 */ /* 0x000fe80003800000 */
[----:B------:R0:W-:Y:S01]  /*7470*/  @!P4 STG.E.U8 desc[UR36][R8.64+0x59], R101 ;  /* 0x000059650800c986 */ /* 0x0001e2000c101124 */
[----:B------:R-:W-:Y:S05]  /*7480*/  @P5 BRA `(.L_x_225) ;  /* 0x00000000000c5947 */ /* 0x000fea0003800000 */
[----:B------:R-:W5:Y:S02]  /*7490*/  LDG.E.U8 R184, desc[UR36][R14.64+0x58] ;  /* 0x000058240eb87981 */ /* 0x000f64000c1e1100 */
[----:B-----5:R-:W-:-:S05]  /*74a0*/  PRMT R0, R184, 0x8880, RZ ;  /* 0x00008880b8007816 */ /* 0x020fca00000000ff */
[----:B------:R-:W-:-:S07]  /*74b0*/  IMAD R195, R0, R185, RZ ;  /* 0x000000b900c37224 */ /* 0x000fce00078e02ff */
.L_x_225:
[----:B------:R-:W-:Y:S05]  /*74c0*/  BSYNC B1 ;  /* 0x0000000000017941 */ /* 0x000fea0003800000 */
.L_x_224:
        /* <DEDUP_REMOVED lines=9> */
.L_x_227:
[----:B------:R-:W-:Y:S05]  /*7560*/  BSYNC B1 ;  /* 0x0000000000017941 */ /* 0x000fea0003800000 */
.L_x_226:
[----:B------:R-:W-:Y:S01]  /*7570*/  @!P4 IMAD R103, R103, R186, R195 ;  /* 0x000000ba6767c224 */ /* 0x000fe200078e02c3 */
[----:B------:R-:W-:Y:S04]  /*7580*/  BSSY B1, `(.L_x_228) ;  /* 0x0000006000017945 */ /* 0x000fe80003800000 */
[----:B------:R0:W-:Y:S01]  /*7590*/  @!P4 STG.E.U8 desc[UR36][R12.64+0x59], R103 ;  /* 0x000059670c00c986 */ /* 0x0001e2000c101124 */
[----:B------:R-:W-:Y:S05]  /*75a0*/  @P5 BRA `(.L_x_229) ;  /* 0x00000000000c5947 */ /* 0x000fea0003800000 */
[----:B------:R-:W5:Y:S02]  /*75b0*/  LDG.E.U8 R184, desc[UR36][R190.64+0x60] ;  /* 0x00006024beb87981 */ /* 0x000f64000c1e1100 */
[----:B-----5:R-:W-:-:S05]  /*75c0*/  PRMT R0, R184, 0x8880, RZ ;  /* 0x00008880b8007816 */ /* 0x020fca00000000ff */
[----:B------:R-:W-:-:S07]  /*75d0*/  IMAD R195, R0, R185, RZ ;  /* 0x000000b900c37224 */ /* 0x000fce00078e02ff */
.L_x_229:
[----:B------:R-:W-:Y:S05]  /*75e0*/  BSYNC B1 ;  /* 0x0000000000017941 */ /* 0x000fea0003800000 */
.L_x_228:
        /* <DEDUP_REMOVED lines=9> */
.L_x_231:
[----:B------:R-:W-:Y:S05]  /*7680*/  BSYNC B1 ;  /* 0x0000000000017941 */ /* 0x000fea0003800000 */
.L_x_230:
[----:B------:R-:W-:Y:S01]  /*7690*/  @!P4 IMAD R73, R73, R186, R195 ;  /* 0x000000ba4949c224 */ /* 0x000fe200078e02c3 */
[----:B------:R-:W-:Y:S04]  /*76a0*/  BSSY B1, `(.L_x_232) ;  /* 0x0000006000017945 */ /* 0x000fe80003800000 */
[----:B------:R0:W-:Y:S01]  /*76b0*/  @!P4 STG.E.U8 desc[UR36][R6.64+0x61], R73 ;  /* 0x000061490600c986 */ /* 0x0001e2000c101124 */
[----:B------:R-:W-:Y:S05]  /*76c0*/  @P5 BRA `(.L_x_233) ;  /* 0x00000000000c5947 */ /* 0x000fea0003800000 */
[----:B------:R-:W5:Y:S02]  /*76d0*/  LDG.E.U8 R184, desc[UR36][R168.64+0x60] ;  /* 0x00006024a8b87981 */ /* 0x000f64000c1e1100 */
[----:B-----5:R-:W-:-:S05]  /*76e0*/  PRMT R0, R184, 0x8880, RZ ;  /* 0x00008880b8007816 */ /* 0x020fca00000000ff */
[----:B------:R-:W-:-:S07]  /*76f0*/  IMAD R195, R0, R185, RZ ;  /* 0x000000b900c37224 */ /* 0x000fce00078e02ff */
.L_x_233:
[----:B------:R-:W-:Y:S05]  /*7700*/  BSYNC B1 ;  /* 0x0000000000017941 */ /* 0x000fea0003800000 */
.L_x_232:
        /* <DEDUP_REMOVED lines=9> */
.L_x_235:
[----:B------:R-:W-:Y:S05]  /*77a0*/  BSYNC B1 ;  /* 0x0000000000017941 */ /* 0x000fea0003800000 */
.L_x_234:
[----:B------:R-:W-:Y:S01]  /*77b0*/  @!P4 IMAD R75, R75, R186, R195 ;  /* 0x000000ba4b4bc224 */ /* 0x000fe200078e02c3 */
[----:B------:R-:W-:Y:S04]  /*77c0*/  BSSY B1, `(.L_x_236) ;  /* 0x0000006000017945 */ /* 0x000fe80003800000 */
[----:B------:R0:W-:Y:S01]  /*77d0*/  @!P4 STG.E.U8 desc[UR36][R10.64+0x61], R75 ;  /* 0x0000614b0a00c986 */ /* 0x0001e2000c101124 */
[----:B------:R-:W-:Y:S05]  /*77e0*/  @P5 BRA `(.L_x_237) ;  /* 0x00000000000c5947 */ /* 0x000fea0003800000 */
[----:B------:R-:W5:Y:S02]  /*77f0*/  LDG.E.U8 R184, desc[UR36][R190.64+0x68] ;  /* 0x00006824beb87981 */ /* 0x000f64000c1e1100 */
[----:B-----5:R-:W-:-:S05]  /*7800*/  PRMT R0, R184, 0x8880, RZ ;  /* 0x00008880b8007816 */ /* 0x020fca00000000ff */
[----:B------:R-:W-:-:S07]  /*7810*/  IMAD R195, R0, R185, RZ ;  /* 0x000000b900c37224 */ /* 0x000fce00078e02ff */
.L_x_237:
[----:B------:R-:W-:Y:S05]  /*7820*/  BSYNC B1 ;  /* 0x0000000000017941 */ /* 0x000fea0003800000 */
.L_x_236:
        /* <DEDUP_REMOVED lines=9> */
.L_x_239:
[----:B------:R-:W-:Y:S05]  /*78c0*/  BSYNC B1 ;  /* 0x0000000000017941 */ /* 0x000fea0003800000 */
.L_x_238:
[----:B------:R-:W-:Y:S01]  /*78d0*/  @!P4 IMAD R77, R77, R186, R195 ;  /* 0x000000ba4d4dc224 */ /* 0x000fe200078e02c3 */
[----:B------:R-:W-:Y:S04]  /*78e0*/  BSSY B1, `(.L_x_240) ;  /* 0x0000006000017945 */ /* 0x000fe80003800000 */
[----:B------:R0:W-:Y:S01]  /*78f0*/  @!P4 STG.E.U8 desc[UR36][R6.64+0x69], R77 ;  /* 0x0000694d0600c986 */ /* 0x0001e2000c101124 */
[----:B------:R-:W-:Y:S05]  /*7900*/  @P5 BRA `(.L_x_241) ;  /* 0x00000000000c5947 */ /* 0x000fea0003800000 */
[----:B------:R-:W5:Y:S02]  /*7910*/  LDG.E.U8 R184, desc[UR36][R168.64+0x68] ;  /* 0x00006824a8b87981 */ /* 0x000f64000c1e1100 */
[----:B-----5:R-:W-:-:S05]  /*7920*/  PRMT R0, R184, 0x8880, RZ ;  /* 0x00008880b8007816 */ /* 0x020fca00000000ff */
[----:B------:R-:W-:-:S07]  /*7930*/  IMAD R195, R0, R185, RZ ;  /* 0x000000b900c37224 */ /* 0x000fce00078e02ff */
.L_x_241:
[----:B------:R-:W-:Y:S05]  /*7940*/  BSYNC B1 ;  /* 0x0000000000017941 */ /* 0x000fea0003800000 */
.L_x_240:
        /* <DEDUP_REMOVED lines=9> */
.L_x_243:
[----:B------:R-:W-:Y:S05]  /*79e0*/  BSYNC B1 ;  /* 0x0000000000017941 */ /* 0x000fea0003800000 */
.L_x_242:
[----:B------:R-:W-:Y:S01]  /*79f0*/  @!P4 IMAD R79, R79, R186, R195 ;  /* 0x000000ba4f4fc224 */ /* 0x000fe200078e02c3 */
[----:B------:R-:W-:Y:S04]  /*7a00*/  BSSY B1, `(.L_x_244) ;  /* 0x0000006000017945 */ /* 0x000fe80003800000 */
[----:B------:R0:W-:Y:S01]  /*7a10*/  @!P4 STG.E.U8 desc[UR36][R10.64+0x69], R79 ;  /* 0x0000694f0a00c986 */ /* 0x0001e2000c101124 */
[----:B------:R-:W-:Y:S05]  /*7a20*/  @P5 BRA `(.L_x_245) ;  /* 0x00000000000c5947 */ /* 0x000fea0003800000 */
[----:B------:R-:W5:Y:S02]  /*7a30*/  LDG.E.U8 R184, desc[UR36][R190.64+0x70] ;  /* 0x00007024beb87981 */ /* 0x000f64000c1e1100 */
[----:B-----5:R-:W-:-:S05]  /*7a40*/  PRMT R0, R184, 0x8880, RZ ;  /* 0x00008880b8007816 */ /* 0x020fca00000000ff */
[----:B------:R-:W-:-:S07]  /*7a50*/  IMAD R195, R0, R185, RZ ;  /* 0x000000b900c37224 */ /* 0x000fce00078e02ff */
.L_x_245:
[----:B------:R-:W-:Y:S05]  /*7a60*/  BSYNC B1 ;  /* 0x0000000000017941 */ /* 0x000fea0003800000 */
.L_x_244:
        /* <DEDUP_REMOVED lines=9> */
.L_x_247:
[----:B------:R-:W-:Y:S05]  /*7b00*/  BSYNC B1 ;  /* 0x0000000000017941 */ /* 0x000fea0003800000 */
.L_x_246:
[----:B------:R-:W-:Y:S01]  /*7b10*/  @!P4 IMAD R81, R81, R186, R195 ;  /* 0x000000ba5151c224 */ /* 0x000fe200078e02c3 */
[----:B------:R-:W-:Y:S04]  /*7b20*/  BSSY B1, `(.L_x_248) ;  /* 0x0000006000017945 */ /* 0x000fe80003800000 */
[----:B------:R0:W-:Y:S01]  /*7b30*/  @!P4 STG.E.U8 desc[UR36][R6.64+0x71], R81 ;  /* 0x000071510600c986 */ /* 0x0001e2000c101124 */
[----:B------:R-:W-:Y:S05]  /*7b40*/  @P5 BRA `(.L_x_249) ;  /* 0x00000000000c5947 */ /* 0x000fea0003800000 */
[----:B------:R-:W5:Y:S02]  /*7b50*/  LDG.E.U8 R184, desc[UR36][R168.64+0x70] ;  /* 0x00007024a8b87981 */ /* 0x000f64000c1e1100 */
[----:B-----5:R-:W-:-:S05]  /*7b60*/  PRMT R0, R184, 0x8880, RZ ;  /* 0x00008880b8007816 */ /* 0x020fca00000000ff */
[----:B------:R-:W-:-:S07]  /*7b70*/  IMAD R195, R0, R185, RZ ;  /* 0x000000b900c37224 */ /* 0x000fce00078e02ff */
.L_x_249:
[----:B------:R-:W-:Y:S05]  /*7b80*/  BSYNC B1 ;  /* 0x0000000000017941 */ /* 0x000fea0003800000 */
.L_x_248:
        /* <DEDUP_REMOVED lines=9> */
.L_x_251:
[----:B------:R-:W-:Y:S05]  /*7c20*/  BSYNC B1 ;  /* 0x0000000000017941 */ /* 0x000fea0003800000 */
.L_x_250:
[----:B------:R-:W-:Y:S01]  /*7c30*/  @!P4 IMAD R83, R83, R186, R195 ;  /* 0x000000ba5353c224 */ /* 0x000fe200078e02c3 */
[----:B------:R-:W-:Y:S04]  /*7c40*/  BSSY B1, `(.L_x_252) ;  /* 0x0000006000017945 */ /* 0x000fe80003800000 */
[----:B------:R0:W-:Y:S01]  /*7c50*/  @!P4 STG.E.U8 desc[UR36][R10.64+0x71], R83 ;  /* 0x000071530a00c986 */ /* 0x0001e2000c101124 */
[----:B------:R-:W-:Y:S05]  /*7c60*/  @P5 BRA `(.L_x_253) ;  /* 0x00000000000c5947 */ /* 0x000fea0003800000 */
[----:B------:R-:W5:Y:S02]  /*7c70*/  LDG.E.U8 R184, desc[UR36][R190.64+0x78] ;  /* 0x00007824beb87981 */ /* 0x000f64000c1e1100 */
[----:B-----5:R-:W-:-:S05]  /*7c80*/  PRMT R0, R184, 0x8880, RZ ;  /* 0x00008880b8007816 */ /* 0x020fca00000000ff */
[----:B------:R-:W-:-:S07]  /*7c90*/  IMAD R195, R0, R185, RZ ;  /* 0x000000b900c37224 */ /* 0x000fce00078e02ff */
.L_x_253:
[----:B------:R-:W-:Y:S05]  /*7ca0*/  BSYNC B1 ;  /* 0x0000000000017941 */ /* 0x000fea0003800000 */
.L_x_252:
        /* <DEDUP_REMOVED lines=9> */
.L_x_255:
[----:B------:R-:W-:Y:S05]  /*7d40*/  BSYNC B1 ;  /* 0x0000000000017941 */ /* 0x000fea0003800000 */
.L_x_254:
[----:B------:R-:W-:Y:S01]  /*7d50*/  @!P4 IMAD R85, R85, R186, R195 ;  /* 0x000000ba5555c224 */ /* 0x000fe200078e02c3 */
[----:B------:R-:W-:Y:S04]  /*7d60*/  BSSY B1, `(.L_x_256) ;  /* 0x0000006000017945 */ /* 0x000fe80003800000 */
[----:B------:R0:W-:Y:S01]  /*7d70*/  @!P4 STG.E.U8 desc[UR36][R6.64+0x79], R85 ;  /* 0x000079550600c986 */ /* 0x0001e2000c101124 */
[----:B------:R-:W-:Y:S05]  /*7d80*/  @P5 BRA `(.L_x_257) ;  /* 0x00000000000c5947 */ /* 0x000fea0003800000 */
[----:B------:R-:W5:Y:S02]  /*7d90*/  LDG.E.U8 R184, desc[UR36][R168.64+0x78] ;  /* 0x00007824a8b87981 */ /* 0x000f64000c1e1100 */
[----:B-----5:R-:W-:-:S05]  /*7da0*/  PRMT R0, R184, 0x8880, RZ ;  /* 0x00008880b8007816 */ /* 0x020fca00000000ff */
[----:B------:R-:W-:-:S07]  /*7db0*/  IMAD R195, R0, R185, RZ ;  /* 0x000000b900c37224 */ /* 0x000fce00078e02ff */
.L_x_257:
[----:B------:R-:W-:Y:S05]  /*7dc0*/  BSYNC B1 ;  /* 0x0000000000017941 */ /* 0x000fea0003800000 */
.L_x_256:
        /* <DEDUP_REMOVED lines=9> */
.L_x_259:
[----:B------:R-:W-:Y:S05]  /*7e60*/  BSYNC B1 ;  /* 0x0000000000017941 */ /* 0x000fea0003800000 */
.L_x_258:
[----:B------:R-:W-:Y:S01]  /*7e70*/  @!P4 IMAD R87, R87, R186, R195 ;  /* 0x000000ba5757c224 */ /* 0x000fe200078e02c3 */
[----:B------:R-:W-:Y:S04]  /*7e80*/  BSSY B1, `(.L_x_260) ;  /* 0x0000006000017945 */ /* 0x000fe80003800000 */
[----:B------:R0:W-:Y:S01]  /*7e90*/  @!P4 STG.E.U8 desc[UR36][R10.64+0x79], R87 ;  /* 0x000079570a00c986 */ /* 0x0001e2000c101124 */
[----:B------:R-:W-:Y:S05]  /*7ea0*/  @P5 BRA `(.L_x_261) ;  /* 0x00000000000c5947 */ /* 0x000fea0003800000 */
[----:B------:R-:W5:Y:S02]  /*7eb0*/  LDG.E.U8 R184, desc[UR36][R4.64+0x60] ;  /* 0x0000602404b87981 */ /* 0x000f64000c1e1100 */
[----:B-----5:R-:W-:-:S05]  /*7ec0*/  PRMT R0, R184, 0x8880, RZ ;  /* 0x00008880b8007816 */ /* 0x020fca00000000ff */
[----:B------:R-:W-:-:S07]  /*7ed0*/  IMAD R195, R0, R185, RZ ;  /* 0x000000b900c37224 */ /* 0x000fce00078e02ff */
.L_x_261:
[----:B------:R-:W-:Y:S05]  /*7ee0*/  BSYNC B1 ;  /* 0x0000000000017941 */ /* 0x000fea0003800000 */
.L_x_260:
        /* <DEDUP_REMOVED lines=9> */
.L_x_263:
[----:B------:R-:W-:Y:S05]  /*7f80*/  BSYNC B1 ;  /* 0x0000000000017941 */ /* 0x000fea0003800000 */
.L_x_262:
[----:B------:R-:W-:Y:S01]  /*7f90*/  @!P4 IMAD R57, R57, R186, R195 ;  /* 0x000000ba3939c224 */ /* 0x000fe200078e02c3 */
[----:B------:R-:W-:Y:S04]  /*7fa0*/  BSSY B1, `(.L_x_264) ;  /* 0x0000006000017945 */ /* 0x000fe80003800000 */
[----:B------:R0:W-:Y:S01]  /*7fb0*/  @!P4 STG.E.U8 desc[UR36][R8.64+0x61], R57 ;  /* 0x000061390800c986 */ /* 0x0001e2000c101124 */
[----:B------:R-:W-:Y:S05]  /*7fc0*/  @P5 BRA `(.L_x_265) ;  /* 0x00000000000c5947 */ /* 0x000fea0003800000 */
[----:B------:R-:W5:Y:S02]  /*7fd0*/  LDG.E.U8 R184, desc[UR36][R14.64+0x60] ;  /* 0x000060240eb87981 */ /* 0x000f64000c1e1100 */
[----:B-----5:R-:W-:-:S05]  /*7fe0*/  PRMT R0, R184, 0x8880, RZ ;  /* 0x00008880b8007816 */ /* 0x020fca00000000ff */
[----:B------:R-:W-:-:S07]  /*7ff0*/  IMAD R195, R0, R185, RZ ;  /* 0x000000b900c37224 */ /* 0x000fce00078e02ff */
.L_x_265:
[----:B------:R-:W-:Y:S05]  /*8000*/  BSYNC B1 ;  /* 0x0000000000017941 */ /* 0x000fea0003800000 */
.L_x_264:
        /* <DEDUP_REMOVED lines=9> */
.L_x_267:
[----:B------:R-:W-:Y:S05]  /*80a0*/  BSYNC B1 ;  /* 0x0000000000017941 */ /* 0x000fea0003800000 */
.L_x_266:
[----:B------:R-:W-:Y:S01]  /*80b0*/  @!P4 IMAD R59, R59, R186, R195 ;  /* 0x000000ba3b3bc224 */ /* 0x000fe200078e02c3 */
[----:B------:R-:W-:Y:S04]  /*80c0*/  BSSY B1, `(.L_x_268) ;  /* 0x0000006000017945 */ /* 0x000fe80003800000 */
[----:B------:R0:W-:Y:S01]  /*80d0*/  @!P4 STG.E.U8 desc[UR36][R12.64+0x61], R59 ;  /* 0x0000613b0c00c986 */ /* 0x0001e2000c101124 */
[----:B------:R-:W-:Y:S05]  /*80e0*/  @P5 BRA `(.L_x_269) ;  /* 0x00000000000c5947 */ /* 0x000fea0003800000 */
[----:B------:R-:W5:Y:S02]  /*80f0*/  LDG.E.U8 R184, desc[UR36][R4.64+0x68] ;  /* 0x0000682404b87981 */ /* 0x000f64000c1e1100 */
[----:B-----5:R-:W-:-:S05]  /*8100*/  PRMT R0, R184, 0x8880, RZ ;  /* 0x00008880b8007816 */ /* 0x020fca00000000ff */
[----:B------:R-:W-:-:S07]  /*8110*/  IMAD R195, R0, R185, RZ ;  /* 0x000000b900c37224 */ /* 0x000fce00078e02ff */
.L_x_269:
[----:B------:R-:W-:Y:S05]  /*8120*/  BSYNC B1 ;  /* 0x0000000000017941 */ /* 0x000fea0003800000 */
.L_x_268:
        /* <DEDUP_REMOVED lines=9> */
.L_x_271:
[----:B------:R-:W-:Y:S05]  /*81c0*/  BSYNC B1 ;  /* 0x0000000000017941 */ /* 0x000fea0003800000 */
.L_x_270:
[----:B------:R-:W-:Y:S01]  /*81d0*/  @!P4 IMAD R61, R61, R186, R195 ;  /* 0x000000ba3d3dc224 */ /* 0x000fe200078e02c3 */
[----:B------:R-:W-:Y:S04]  /*81e0*/  BSSY B1, `(.L_x_272) ;  /* 0x0000006000017945 */ /* 0x000fe80003800000 */
[----:B------:R0:W-:Y:S01]  /*81f0*/  @!P4 STG.E.U8 desc[UR36][R8.64+0x69], R61 ;  /* 0x0000693d0800c986 */ /* 0x0001e2000c101124 */
[----:B------:R-:W-:Y:S05]  /*8200*/  @P5 BRA `(.L_x_273) ;  /* 0x00000000000c5947 */ /* 0x000fea0003800000 */
[----:B------:R-:W5:Y:S02]  /*8210*/  LDG.E.U8 R184, desc[UR36][R14.64+0x68] ;  /* 0x000068240eb87981 */ /* 0x000f64000c1e1100 */
[----:B-----5:R-:W-:-:S05]  /*8220*/  PRMT R0, R184, 0x8880, RZ ;  /* 0x00008880b8007816 */ /* 0x020fca00000000ff */
[----:B------:R-:W-:-:S07]  /*8230*/  IMAD R195, R0, R185, RZ ;  /* 0x000000b900c37224 */ /* 0x000fce00078e02ff */
.L_x_273:
[----:B------:R-:W-:Y:S05]  /*8240*/  BSYNC B1 ;  /* 0x0000000000017941 */ /* 0x000fea0003800000 */
.L_x_272:
        /* <DEDUP_REMOVED lines=9> */
.L_x_275:
[----:B------:R-:W-:Y:S05]  /*82e0*/  BSYNC B1 ;  /* 0x0000000000017941 */ /* 0x000fea0003800000 */
.L_x_274:
[----:B------:R-:W-:Y:S01]  /*82f0*/  @!P4 IMAD R63, R63, R186, R195 ;  /* 0x000000ba3f3fc224 */ /* 0x000fe200078e02c3 */
[----:B------:R-:W-:Y:S04]  /*8300*/  BSSY B1, `(.L_x_276) ;  /* 0x0000006000017945 */ /* 0x000fe80003800000 */
[----:B------:R0:W-:Y:S01]  /*8310*/  @!P4 STG.E.U8 desc[UR36][R12.64+0x69], R63 ;  /* 0x0000693f0c00c986 */ /* 0x0001e2000c101124 */
[----:B------:R-:W-:Y:S05]  /*8320*/  @P5 BRA `(.L_x_277) ;  /* 0x00000000000c5947 */ /* 0x000fea0003800000 */
[----:B------:R-:W5:Y:S02]  /*8330*/  LDG.E.U8 R184, desc[UR36][R4.64+0x70] ;  /* 0x0000702404b87981 */ /* 0x000f64000c1e1100 */
[----:B-----5:R-:W-:-:S05]  /*8340*/  PRMT R0, R184, 0x8880, RZ ;  /* 0x00008880b8007816 */ /* 0x020fca00000000ff */
[----:B------:R-:W-:-:S07]  /*8350*/  IMAD R195, R0, R185, RZ ;  /* 0x000000b900c37224 */ /* 0x000fce00078e02ff */
.L_x_277:
[----:B------:R-:W-:Y:S05]  /*8360*/  BSYNC B1 ;  /* 0x0000000000017941 */ /* 0x000fea0003800000 */
.L_x_276:
        /* <DEDUP_REMOVED lines=9> */
.L_x_279:
[----:B------:R-:W-:Y:S05]  /*8400*/  BSYNC B1 ;  /* 0x0000000000017941 */ /* 0x000fea0003800000 */
.L_x_278:
[----:B------:R-:W-:Y:S01]  /*8410*/  @!P4 IMAD R65, R65, R186, R195 ;  /* 0x000000ba4141c224 */ /* 0x000fe200078e02c3 */
[----:B------:R-:W-:Y:S04]  /*8420*/  BSSY B1, `(.L_x_280) ;  /* 0x0000006000017945 */ /* 0x000fe80003800000 */
[----:B------:R0:W-:Y:S01]  /*8430*/  @!P4 STG.E.U8 desc[UR36][R8.64+0x71], R65 ;  /* 0x000071410800c986 */ /* 0x0001e2000c101124 */
[----:B------:R-:W-:Y:S05]  /*8440*/  @P5 BRA `(.L_x_281) ;  /* 0x00000000000c5947 */ /* 0x000fea0003800000 */
[----:B------:R-:W5:Y:S02]  /*8450*/  LDG.E.U8 R184, desc[UR36][R14.64+0x70] ;  /* 0x000070240eb87981 */ /* 0x000f64000c1e1100 */
[----:B-----5:R-:W-:-:S05]  /*8460*/  PRMT R0, R184, 0x8880, RZ ;  /* 0x00008880b8007816 */ /* 0x020fca00000000ff */
[----:B------:R-:W-:-:S07]  /*8470*/  IMAD R195, R0, R185, RZ ;  /* 0x000000b900c37224 */ /* 0x000fce00078e02ff */
.L_x_281:
[----:B------:R-:W-:Y:S05]  /*8480*/  BSYNC B1 ;  /* 0x0000000000017941 */ /* 0x000fea0003800000 */
.L_x_280:
        /* <DEDUP_REMOVED lines=9> */
.L_x_283:
[----:B------:R-:W-:Y:S05]  /*8520*/  BSYNC B1 ;  /* 0x0000000000017941 */ /* 0x000fea0003800000 */
.L_x_282:
[----:B------:R-:W-:Y:S01]  /*8530*/  @!P4 IMAD R67, R67, R186, R195 ;  /* 0x000000ba4343c224 */ /* 0x000fe200078e02c3 */
[----:B------:R-:W-:Y:S04]  /*8540*/  BSSY B1, `(.L_x_284) ;  /* 0x0000006000017945 */ /* 0x000fe80003800000 */
[----:B------:R0:W-:Y:S01]  /*8550*/  @!P4 STG.E.U8 desc[UR36][R12.64+0x71], R67 ;  /* 0x000071430c00c986 */ /* 0x0001e2000c101124 */
[----:B------:R-:W-:Y:S05]  /*8560*/  @P5 BRA `(.L_x_285) ;  /* 0x00000000000c5947 */ /* 0x000fea0003800000 */
[----:B------:R-:W5:Y:S02]  /*8570*/  LDG.E.U8 R184, desc[UR36][R4.64+0x78] ;  /* 0x0000782404b87981 */ /* 0x000f64000c1e1100 */
[----:B-----5:R-:W-:-:S05]  /*8580*/  PRMT R0, R184, 0x8880, RZ ;  /* 0x00008880b8007816 */ /* 0x020fca00000000ff */
[----:B------:R-:W-:-:S07]  /*8590*/  IMAD R195, R0, R185, RZ ;  /* 0x000000b900c37224 */ /* 0x000fce00078e02ff */
.L_x_285:
[----:B------:R-:W-:Y:S05]  /*85a0*/  BSYNC B1 ;  /* 0x0000000000017941 */ /* 0x000fea0003800000 */
.L_x_284:
        /* <DEDUP_REMOVED lines=9> */
.L_x_287:
[----:B------:R-:W-:Y:S05]  /*8640*/  BSYNC B1 ;  /* 0x0000000000017941 */ /* 0x000fea0003800000 */
.L_x_286:
[----:B------:R-:W-:Y:S01]  /*8650*/  @!P4 IMAD R69, R69, R186, R195 ;  /* 0x000000ba4545c224 */ /* 0x000fe200078e02c3 */
[----:B------:R-:W-:Y:S04]  /*8660*/  BSSY B1, `(.L_x_288) ;  /* 0x0000006000017945 */ /* 0x000fe80003800000 */
[----:B------:R0:W-:Y:S01]  /*8670*/  @!P4 STG.E.U8 desc[UR36][R8.64+0x79], R69 ;  /* 0x000079450800c986 */ /* 0x0001e2000c101124 */
[----:B------:R-:W-:Y:S05]  /*8680*/  @P5 BRA `(.L_x_289) ;  /* 0x00000000000c5947 */ /* 0x000fea0003800000 */
[----:B------:R-:W5:Y:S02]  /*8690*/  LDG.E.U8 R184, desc[UR36][R14.64+0x78] ;  /* 0x000078240eb87981 */ /* 0x000f64000c1e1100 */
[----:B-----5:R-:W-:-:S05]  /*86a0*/  PRMT R0, R184, 0x8880, RZ ;  /* 0x00008880b8007816 */ /* 0x020fca00000000ff */
[----:B------:R-:W-:-:S07]  /*86b0*/  IMAD R195, R0, R185, RZ ;  /* 0x000000b900c37224 */ /* 0x000fce00078e02ff */
.L_x_289:
[----:B------:R-:W-:Y:S05]  /*86c0*/  BSYNC B1 ;  /* 0x0000000000017941 */ /* 0x000fea0003800000 */
.L_x_288:
        /* <DEDUP_REMOVED lines=9> */
.L_x_291:
[----:B------:R-:W-:Y:S05]  /*8760*/  BSYNC B1 ;  /* 0x0000000000017941 */ /* 0x000fea0003800000 */
.L_x_290:
[----:B------:R-:W-:Y:S01]  /*8770*/  @!P4 IMAD R71, R71, R186, R195 ;  /* 0x000000ba4747c224 */ /* 0x000fe200078e02c3 */
[----:B------:R-:W-:Y:S04]  /*8780*/  BSSY B1, `(.L_x_292) ;  /* 0x0000006000017945 */ /* 0x000fe80003800000 */
[----:B------:R0:W-:Y:S01]  /*8790*/  @!P4 STG.E.U8 desc[UR36][R12.64+0x79], R71 ;  /* 0x000079470c00c986 */ /* 0x0001e2000c101124 */
[----:B------:R-:W-:Y:S05]  /*87a0*/  @P5 BRA `(.L_x_293) ;  /* 0x00000000000c5947 */ /* 0x000fea0003800000 */
[----:B------:R-:W5:Y:S02]  /*87b0*/  LDG.E.U8 R184, desc[UR36][R190.64+0x80] ;  /* 0x00008024beb87981 */ /* 0x000f64000c1e1100 */
[----:B-----5:R-:W-:-:S05]  /*87c0*/  PRMT R0, R184, 0x8880, RZ ;  /* 0x00008880b8007816 */ /* 0x020fca00000000ff */
[----:B------:R-:W-:-:S07]  /*87d0*/  IMAD R195, R0, R185, RZ ;  /* 0x000000b900c37224 */ /* 0x000fce00078e02ff */
.L_x_293:
[----:B------:R-:W-:Y:S05]  /*87e0*/  BSYNC B1 ;  /* 0x0000000000017941 */ /* 0x000fea0003800000 */
.L_x_292:
        /* <DEDUP_REMOVED lines=9> */
.L_x_295:
[----:B------:R-:W-:Y:S05]  /*8880*/  BSYNC B1 ;  /* 0x0000000000017941 */ /* 0x000fea0003800000 */
.L_x_294:
[----:B------:R-:W-:Y:S01]  /*8890*/  @!P4 IMAD R41, R41, R186, R195 ;  /* 0x000000ba2929c224 */ /* 0x000fe200078e02c3 */
[----:B------:R-:W-:Y:S04]  /*88a0*/  BSSY B1, `(.L_x_296) ;  /* 0x0000006000017945 */ /* 0x000fe80003800000 */
[----:B------:R0:W-:Y:S01]  /*88b0*/  @!P4 STG.E.U8 desc[UR36][R6.64+0x81], R41 ;  /* 0x000081290600c986 */ /* 0x0001e2000c101124 */
[----:B------:R-:W-:Y:S05]  /*88c0*/  @P5 BRA `(.L_x_297) ;  /* 0x00000000000c5947 */ /* 0x000fea0003800000 */
[----:B------:R-:W5:Y:S02]  /*88d0*/  LDG.E.U8 R184, desc[UR36][R168.64+0x80] ;  /* 0x00008024a8b87981 */ /* 0x000f64000c1e1100 */
[----:B-----5:R-:W-:-:S05]  /*88e0*/  PRMT R0, R184, 0x8880, RZ ;  /* 0x00008880b8007816 */ /* 0x020fca00000000ff */
[----:B------:R-:W-:-:S07]  /*88f0*/  IMAD R195, R0, R185, RZ ;  /* 0x000000b900c37224 */ /* 0x000fce00078e02ff */
.L_x_297:
[----:B------:R-:W-:Y:S05]  /*8900*/  BSYNC B1 ;  /* 0x0000000000017941 */ /* 0x000fea0003800000 */
.L_x_296:
        /* <DEDUP_REMOVED lines=9> */
.L_x_299:
[----:B------:R-:W-:Y:S05]  /*89a0*/  BSYNC B1 ;  /* 0x0000000000017941 */ /* 0x000fea0003800000 */
.L_x_298:
[----:B------:R-:W-:Y:S01]  /*89b0*/  @!P4 IMAD R43, R43, R186, R195 ;  /* 0x000000ba2b2bc224 */ /* 0x000fe200078e02c3 */
[----:B------:R-:W-:Y:S04]  /*89c0*/  BSSY B1, `(.L_x_300) ;  /* 0x0000006000017945 */ /* 0x000fe80003800000 */
[----:B------:R0:W-:Y:S01]  /*89d0*/  @!P4 STG.E.U8 desc[UR36][R10.64+0x81], R43 ;  /* 0x0000812b0a00c986 */ /* 0x0001e2000c101124 */
[----:B------:R-:W-:Y:S05]  /*89e0*/  @P5 BRA `(.L_x_301) ;  /* 0x00000000000c5947 */ /* 0x000fea0003800000 */
[----:B------:R-:W5:Y:S02]  /*89f0*/  LDG.E.U8 R184, desc[UR36][R190.64+0x88] ;  /* 0x00008824beb87981 */ /* 0x000f64000c1e1100 */
[----:B-----5:R-:W-:-:S05]  /*8a00*/  PRMT R0, R184, 0x8880, RZ ;  /* 0x00008880b8007816 */ /* 0x020fca00000000ff */
[----:B------:R-:W-:-:S07]  /*8a10*/  IMAD R195, R0, R185, RZ ;  /* 0x000000b900c37224 */ /* 0x000fce00078e02ff */
.L_x_301:
[----:B------:R-:W-:Y:S05]  /*8a20*/  BSYNC B1 ;  /* 0x0000000000017941 */ /* 0x000fea0003800000 */
.L_x_300:
        /* <DEDUP_REMOVED lines=9> */
.L_x_303:
[----:B------:R-:W-:Y:S05]  /*8ac0*/  BSYNC B1 ;  /* 0x0000000000017941 */ /* 0x000fea0003800000 */
.L_x_302:
[----:B------:R-:W-:Y:S01]  /*8ad0*/  @!P4 IMAD R45, R45, R186, R195 ;  /* 0x000000ba2d2dc224 */ /* 0x000fe200078e02c3 */
[----:B------:R-:W-:Y:S04]  /*8ae0*/  BSSY B1, `(.L_x_304) ;  /* 0x0000006000017945 */ /* 0x000fe80003800000 */
[----:B------:R0:W-:Y:S01]  /*8af0*/  @!P4 STG.E.U8 desc[UR36][R6.64+0x89], R45 ;  /* 0x0000892d0600c986 */ /* 0x0001e2000c101124 */
[----:B------:R-:W-:Y:S05]  /*8b00*/  @P5 BRA `(.L_x_305) ;  /* 0x00000000000c5947 */ /* 0x000fea0003800000 */
[----:B------:R-:W5:Y:S02]  /*8b10*/  LDG.E.U8 R184, desc[UR36][R168.64+0x88] ;  /* 0x00008824a8b87981 */ /* 0x000f64000c1e1100 */
[----:B-----5:R-:W-:-:S05]  /*8b20*/  PRMT R0, R184, 0x8880, RZ ;  /* 0x00008880b8007816 */ /* 0x020fca00000000ff */
[----:B------:R-:W-:-:S07]  /*8b30*/  IMAD R195, R0, R185, RZ ;  /* 0x000000b900c37224 */ /* 0x000fce00078e02ff */
.L_x_305:
[----:B------:R-:W-:Y:S05]  /*8b40*/  BSYNC B1 ;  /* 0x0000000000017941 */ /* 0x000fea0003800000 */
.L_x_304:
        /* <DEDUP_REMOVED lines=9> */
.L_x_307:
[----:B------:R-:W-:Y:S05]  /*8be0*/  BSYNC B1 ;  /* 0x0000000000017941 */ /* 0x000fea0003800000 */
.L_x_306:
[----:B------:R-:W-:Y:S01]  /*8bf0*/  @!P4 IMAD R47, R47, R186, R195 ;  /* 0x000000ba2f2fc224 */ /* 0x000fe200078e02c3 */
[----:B------:R-:W-:Y:S04]  /*8c00*/  BSSY B1, `(.L_x_308) ;  /* 0x0000006000017945 */ /* 0x000fe80003800000 */
[----:B------:R0:W-:Y:S01]  /*8c10*/  @!P4 STG.E.U8 desc[UR36][R10.64+0x89], R47 ;  /* 0x0000892f0a00c986 */ /* 0x0001e2000c101124 */
[----:B------:R-:W-:Y:S05]  /*8c20*/  @P5 BRA `(.L_x_309) ;  /* 0x00000000000c5947 */ /* 0x000fea0003800000 */
[----:B------:R-:W5:Y:S02]  /*8c30*/  LDG.E.U8 R184, desc[UR36][R190.64+0x90] ;  /* 0x00009024beb87981 */ /* 0x000f64000c1e1100 */
[----:B-----5:R-:W-:-:S05]  /*8c40*/  PRMT R0, R184, 0x8880, RZ ;  /* 0x00008880b8007816 */ /* 0x020fca00000000ff */
[----:B------:R-:W-:-:S07]  /*8c50*/  IMAD R195, R0, R185, RZ ;  /* 0x000000b900c37224 */ /* 0x000fce00078e02ff */
.L_x_309:
[----:B------:R-:W-:Y:S05]  /*8c60*/  BSYNC B1 ;  /* 0x0000000000017941 */ /* 0x000fea0003800000 */
.L_x_308:
        /* <DEDUP_REMOVED lines=9> */
.L_x_311:
[----:B------:R-:W-:Y:S05]  /*8d00*/  BSYNC B1 ;  /* 0x0000000000017941 */ /* 0x000fea0003800000 */
.L_x_310:
[----:B------:R-:W-:Y:S01]  /*8d10*/  @!P4 IMAD R49, R49, R186, R195 ;  /* 0x000000ba3131c224 */ /* 0x000fe200078e02c3 */
[----:B------:R-:W-:Y:S04]  /*8d20*/  BSSY B1, `(.L_x_312) ;  /* 0x0000006000017945 */ /* 0x000fe80003800000 */
[----:B------:R0:W-:Y:S01]  /*8d30*/  @!P4 STG.E.U8 desc[UR36][R6.64+0x91], R49 ;  /* 0x000091310600c986 */ /* 0x0001e2000c101124 */
[----:B------:R-:W-:Y:S05]  /*8d40*/  @P5 BRA `(.L_x_313) ;  /* 0x00000000000c5947 */ /* 0x000fea0003800000 */
[----:B------:R-:W5:Y:S02]  /*8d50*/  LDG.E.U8 R184, desc[UR36][R168.64+0x90] ;  /* 0x00009024a8b87981 */ /* 0x000f64000c1e1100 */
[----:B-----5:R-:W-:-:S05]  /*8d60*/  PRMT R0, R184, 0x8880, RZ ;  /* 0x00008880b8007816 */ /* 0x020fca00000000ff */
[----:B------:R-:W-:-:S07]  /*8d70*/  IMAD R195, R0, R185, RZ ;  /* 0x000000b900c37224 */ /* 0x000fce00078e02ff */
.L_x_313:
[----:B------:R-:W-:Y:S05]  /*8d80*/  BSYNC B1 ;  /* 0x0000000000017941 */ /* 0x000fea0003800000 */
.L_x_312:
[C---:B------:R-:W-:Y:S01]  /*8d90*/  ISETP.LT.OR P4, PT, R187.reuse, 0x92, !P0 ;  /* 0x00000092bb00780c */ /* 0x040fe20004781670 */
[----:B0-----:R-:W-:Y:S01]  /*8da0*/  @!P5 IMAD R21, R50, R186, R195 ;  /* 0x000000ba3215d224 */ /* 0x001fe200078e02c3 */
[----:B------:R-:W-:Y:S04]  /*8db0*/  BSSY B1, `(.L_x_314) ;  /* 0x0000008000017945 */ /* 0x000fe80003800000 */
[----:B------:R0:W-:Y:S01]  /*8dc0*/  @!P5 STG.E.U8 desc[UR36][R10.64+0x90], R21 ;  /* 0x000090150a00d986 */ /* 0x0001e2000c101124 */
[C---:B------:R-:W-:Y:S02]  /*8dd0*/  ISETP.LT.OR P5, PT, R187.reuse, 0x99, !P3 ;  /* 0x00000099bb00780c */ /* 0x040fe40005fa1670 */
[----:B------:R-:W-:-:S04]  /*8de0*/  ISETP.LT.OR P3, PT, R187, 0x9a, !P3 ;  /* 0x0000009abb00780c */ /* 0x000fc80005f61670 */
[----:B------:R-:W-:Y:S09]  /*8df0*/  @P4 BRA `(.L_x_315) ;  /* 0x00000000000c4947 */ /* 0x000ff20003800000 */
[----:B------:R-:W5:Y:S02]  /*8e00*/  LDG.E.U8 R184, desc[UR36][R168.64+0x91] ;  /* 0x00009124a8b87981 */ /* 0x000f64000c1e1100 */
[----:B-----5:R-:W-:-:S05]  /*8e10*/  PRMT R0, R184, 0x8880, RZ ;  /* 0x00008880b8007816 */ /* 0x020fca00000000ff */
[----:B------:R-:W-:-:S07]  /*8e20*/  IMAD R195, R0, R185, RZ ;  /* 0x000000b900c37224 */ /* 0x000fce00078e02ff */
.L_x_315:
[----:B------:R-:W-:Y:S05]  /*8e30*/  BSYNC B1 ;  /* 0x0000000000017941 */ /* 0x000fea0003800000 */
.L_x_314:
[----:B------:R-:W-:Y:S01]  /*8e40*/  @!P4 IMAD R51, R51, R186, R195 ;  /* 0x000000ba3333c224 */ /* 0x000fe200078e02c3 */
[----:B------:R-:W-:Y:S04]  /*8e50*/  BSSY B1, `(.L_x_316) ;  /* 0x0000006000017945 */ /* 0x000fe80003800000 */
[----:B------:R0:W-:Y:S01]  /*8e60*/  @!P4 STG.E.U8 desc[UR36][R10.64+0x91], R51 ;  /* 0x000091330a00c986 */ /* 0x0001e2000c101124 */
[----:B------:R-:W-:Y:S05]  /*8e70*/  @P5 BRA `(.L_x_317) ;  /* 0x00000000000c5947 */ /* 0x000fea0003800000 */
[----:B------:R-:W5:Y:S02]  /*8e80*/  LDG.E.U8 R184, desc[UR36][R190.64+0x98] ;  /* 0x00009824beb87981 */ /* 0x000f64000c1e1100 */
[----:B-----5:R-:W-:-:S05]  /*8e90*/  PRMT R0, R184, 0x8880, RZ ;  /* 0x00008880b8007816 */ /* 0x020fca00000000ff */
[----:B------:R-:W-:-:S07]  /*8ea0*/  IMAD R195, R0, R185, RZ ;  /* 0x000000b900c37224 */ /* 0x000fce00078e02ff */
.L_x_317:
[----:B------:R-:W-:Y:S05]  /*8eb0*/  BSYNC B1 ;  /* 0x0000000000017941 */ /* 0x000fea0003800000 */
.L_x_316:
[----:B0-----:R-:W-:Y:S01]  /*8ec0*/  @!P5 IMAD R21, R52, R186, R195 ;  /* 0x000000ba3415d224 */ /* 0x001fe200078e02c3 */
[----:B------:R-:W-:Y:S04]  /*8ed0*/  BSSY B1, `(.L_x_318) ;  /* 0x0000006000017945 */ /* 0x000fe80003800000 */
[----:B------:R0:W-:Y:S01]  /*8ee0*/  @!P5 STG.E.U8 desc[UR36][R6.64+0x98], R21 ;  /* 0x000098150600d986 */ /* 0x0001e2000c101124 */
[----:B------:R-:W-:Y:S05]  /*8ef0*/  @P3 BRA `(.L_x_319) ;  /* 0x00000000000c3947 */ /* 0x000fea0003800000 */
[----:B------:R-:W5:Y:S02]  /*8f00*/  LDG.E.U8 R184, desc[UR36][R190.64+0x99] ;  /* 0x00009924beb87981 */ /* 0x000f64000c1e1100 */
[----:B-----5:R-:W-:-:S05]  /*8f10*/  PRMT R0, R184, 0x8880, RZ ;  /* 0x00008880b8007816 */ /* 0x020fca00000000ff */
[----:B------:R-:W-:-:S07]  /*8f20*/  IMAD R195, R0, R185, RZ ;  /* 0x000000b900c37224 */ /* 0x000fce00078e02ff */
.L_x_319:
[----:B------:R-:W-:Y:S05]  /*8f30*/  BSYNC B1 ;  /* 0x0000000000017941 */ /* 0x000fea0003800000 */
.L_x_318:
        /* <DEDUP_REMOVED lines=8> */
[----:B------:R-:W5:Y:S02]  /*8fc0*/  LDG.E.U8 R184, desc[UR36][R168.64+0x98] ;  /* 0x00009824a8b87981 */ /* 0x000f64000c1e1100 */
[----:B-----5:R-:W-:-:S05]  /*8fd0*/  PRMT R0, R184, 0x8880, RZ ;  /* 0x00008880b8007816 */ /* 0x020fca00000000ff */
[----:B------:R-:W-:-:S07]  /*8fe0*/  IMAD R195, R0, R185, RZ ;  /* 0x000000b900c37224 */ /* 0x000fce00078e02ff */
.L_x_321:
[----:B------:R-:W-:Y:S05]  /*8ff0*/  BSYNC B1 ;  /* 0x0000000000017941 */ /* 0x000fea0003800000 */
.L_x_320:
[----:B01-3--:R-:W-:Y:S01]  /*9000*/  @!P4 IMAD R7, R54, R186, R195 ;  /* 0x000000ba3607c224 */ /* 0x00bfe200078e02c3 */
[----:B------:R-:W-:Y:S04]  /*9010*/  BSSY B1, `(.L_x_322) ;  /* 0x0000006000017945 */ /* 0x000fe80003800000 */
[----:B------:R0:W-:Y:S01]  /*9020*/  @!P4 STG.E.U8 desc[UR36][R10.64+0x98], R7 ;  /* 0x000098070a00c986 */ /* 0x0001e2000c101124 */
[----:B------:R-:W-:Y:S05]  /*9030*/  @P0 BRA `(.L_x_323) ;  /* 0x00000000000c0947 */ /* 0x000fea0003800000 */
[----:B------:R-:W3:Y:S02]  /*9040*/  LDG.E.U8 R184, desc[UR36][R168.64+0x99] ;  /* 0x00009924a8b87981 */ /* 0x000ee4000c1e1100 */
[----:B---3--:R-:W-:-:S05]  /*9050*/  PRMT R0, R184, 0x8880, RZ ;  /* 0x00008880b8007816 */ /* 0x008fca00000000ff */
[----:B------:R-:W-:-:S07]  /*9060*/  IMAD R195, R0, R185, RZ ;  /* 0x000000b900c37224 */ /* 0x000fce00078e02ff */
.L_x_323:
[----:B------:R-:W-:Y:S05]  /*9070*/  BSYNC B1 ;  /* 0x0000000000017941 */ /* 0x000fea0003800000 */
.L_x_322:
[----:B------:R-:W-:Y:S01]  /*9080*/  @!P0 IMAD R55, R55, R186, R195 ;  /* 0x000000ba37378224 */ /* 0x000fe200078e02c3 */
[----:B------:R-:W-:Y:S04]  /*9090*/  BSSY B1, `(.L_x_324) ;  /* 0x0000006000017945 */ /* 0x000fe80003800000 */
[----:B------:R1:W-:Y:S01]  /*90a0*/  @!P0 STG.E.U8 desc[UR36][R10.64+0x99], R55 ;  /* 0x000099370a008986 */ /* 0x0003e2000c101124 */
[----:B------:R-:W-:Y:S05]  /*90b0*/  @P5 BRA `(.L_x_325) ;  /* 0x00000000000c5947 */ /* 0x000fea0003800000 */
[----:B------:R-:W3:Y:S02]  /*90c0*/  LDG.E.U8 R184, desc[UR36][R4.64+0x80] ;  /* 0x0000802404b87981 */ /* 0x000ee4000c1e1100 */
[----:B---3--:R-:W-:-:S05]  /*90d0*/  PRMT R0, R184, 0x8880, RZ ;  /* 0x00008880b8007816 */ /* 0x008fca00000000ff */
[----:B------:R-:W-:-:S07]  /*90e0*/  IMAD R195, R0, R185, RZ ;  /* 0x000000b900c37224 */ /* 0x000fce00078e02ff */
.L_x_325:
[----:B------:R-:W-:Y:S05]  /*90f0*/  BSYNC B1 ;  /* 0x0000000000017941 */ /* 0x000fea0003800000 */
.L_x_324:
[----:B0-----:R-:W-:Y:S01]  /*9100*/  @!P5 IMAD R7, R24, R186, R195 ;  /* 0x000000ba1807d224 */ /* 0x001fe200078e02c3 */
[----:B------:R-:W-:Y:S04]  /*9110*/  BSSY B1, `(.L_x_326) ;  /* 0x0000006000017945 */ /* 0x000fe80003800000 */
[----:B------:R0:W-:Y:S01]  /*9120*/  @!P5 STG.E.U8 desc[UR36][R8.64+0x80], R7 ;  /* 0x000080070800d986 */ /* 0x0001e2000c101124 */
[----:B------:R-:W-:Y:S05]  /*9130*/  @P3 BRA `(.L_x_327) ;  /* 0x00000000000c3947 */ /* 0x000fea0003800000 */
[----:B------:R-:W3:Y:S02]  /*9140*/  LDG.E.U8 R184, desc[UR36][R4.64+0x81] ;  /* 0x0000812404b87981 */ /* 0x000ee4000c1e1100 */
[----:B---3--:R-:W-:-:S05]  /*9150*/  PRMT R0, R184, 0x8880, RZ ;  /* 0x00008880b8007816 */ /* 0x008fca00000000ff */
[----:B------:R-:W-:-:S07]  /*9160*/  IMAD R195, R0, R185, RZ ;  /* 0x000000b900c37224 */ /* 0x000fce00078e02ff */
.L_x_327:
[----:B------:R-:W-:Y:S05]  /*9170*/  BSYNC B1 ;  /* 0x0000000000017941 */ /* 0x000fea0003800000 */
.L_x_326:
        /* <DEDUP_REMOVED lines=11> */
.L_x_329:
[----:B------:R-:W-:Y:S05]  /*9230*/  BSYNC B1 ;  /* 0x0000000000017941 */ /* 0x000fea0003800000 */
.L_x_328:
[----:B0-----:R-:W-:Y:S01]  /*9240*/  @!P5 IMAD R7, R26, R186, R195 ;  /* 0x000000ba1a07d224 */ /* 0x001fe200078e02c3 */
[----:B------:R-:W-:Y:S04]  /*9250*/  BSSY B1, `(.L_x_330) ;  /* 0x0000006000017945 */ /* 0x000fe80003800000 */
[----:B------:R0:W-:Y:S01]  /*9260*/  @!P5 STG.E.U8 desc[UR36][R12.64+0x80], R7 ;  /* 0x000080070c00d986 */ /* 0x0001e2000c101124 */
[----:B------:R-:W-:Y:S05]  /*9270*/  @P4 BRA `(.L_x_331) ;  /* 0x00000000000c4947 */ /* 0x000fea0003800000 */
[----:B------:R-:W5:Y:S02]  /*9280*/  LDG.E.U8 R184, desc[UR36][R14.64+0x81] ;  /* 0x000081240eb87981 */ /* 0x000f64000c1e1100 */
[----:B-----5:R-:W-:-:S05]  /*9290*/  PRMT R0, R184, 0x8880, RZ ;  /* 0x00008880b8007816 */ /* 0x020fca00000000ff */
[----:B------:R-:W-:-:S07]  /*92a0*/  IMAD R195, R0, R185, RZ ;  /* 0x000000b900c37224 */ /* 0x000fce00078e02ff */
.L_x_331:
[----:B------:R-:W-:Y:S05]  /*92b0*/  BSYNC B1 ;  /* 0x0000000000017941 */ /* 0x000fea0003800000 */
.L_x_330:
[----:B------:R-:W-:Y:S01]  /*92c0*/  @!P4 IMAD R27, R27, R186, R195 ;  /* 0x000000ba1b1bc224 */ /* 0x000fe200078e02c3 */
[----:B------:R-:W-:Y:S04]  /*92d0*/  BSSY B1, `(.L_x_332) ;  /* 0x0000006000017945 */ /* 0x000fe80003800000 */
[----:B------:R0:W-:Y:S01]  /*92e0*/  @!P4 STG.E.U8 desc[UR36][R12.64+0x81], R27 ;  /* 0x0000811b0c00c986 */ /* 0x0001e2000c101124 */
[----:B------:R-:W-:Y:S05]  /*92f0*/  @P3 BRA `(.L_x_333) ;  /* 0x00000000000c3947 */ /* 0x000fea0003800000 */
[----:B------:R-:W5:Y:S02]  /*9300*/  LDG.E.U8 R184, desc[UR36][R4.64+0x88] ;  /* 0x0000882404b87981 */ /* 0x000f64000c1e1100 */
[----:B-----5:R-:W-:-:S05]  /*9310*/  PRMT R0, R184, 0x8880, RZ ;  /* 0x00008880b8007816 */ /* 0x020fca00000000ff */
[----:B------:R-:W-:-:S07]  /*9320*/  IMAD R195, R0, R185, RZ ;  /* 0x000000b900c37224 */ /* 0x000fce00078e02ff */
.L_x_333:
[----:B------:R-:W-:Y:S05]  /*9330*/  BSYNC B1 ;  /* 0x0000000000017941 */ /* 0x000fea0003800000 */
.L_x_332:
[----:B0-----:R-:W-:Y:S01]  /*9340*/  @!P3 IMAD R7, R28, R186, R195 ;  /* 0x000000ba1c07b224 */ /* 0x001fe200078e02c3 */
[----:B------:R-:W-:Y:S04]  /*9350*/  BSSY B1, `(.L_x_334) ;  /* 0x0000006000017945 */ /* 0x000fe80003800000 */
[----:B------:R0:W-:Y:S01]  /*9360*/  @!P3 STG.E.U8 desc[UR36][R8.64+0x88], R7 ;  /* 0x000088070800b986 */ /* 0x0001e2000c101124 */
[----:B------:R-:W-:Y:S05]  /*9370*/  @P0 BRA `(.L_x_335) ;  /* 0x00000000000c0947 */ /* 0x000fea0003800000 */
[----:B------:R-:W5:Y:S02]  /*9380*/  LDG.E.U8 R184, desc[UR36][R4.64+0x89] ;  /* 0x0000892404b87981 */ /* 0x000f64000c1e1100 */
[----:B-----5:R-:W-:-:S05]  /*9390*/  PRMT R0, R184, 0x8880, RZ ;  /* 0x00008880b8007816 */ /* 0x020fca00000000ff */
[----:B------:R-:W-:-:S07]  /*93a0*/  IMAD R195, R0, R185, RZ ;  /* 0x000000b900c37224 */ /* 0x000fce00078e02ff */
.L_x_335:
[----:B------:R-:W-:Y:S05]  /*93b0*/  BSYNC B1 ;  /* 0x0000000000017941 */ /* 0x000fea0003800000 */
.L_x_334:
        /* <DEDUP_REMOVED lines=11> */
.L_x_337:
[----:B------:R-:W-:Y:S05]  /*9470*/  BSYNC B1 ;  /* 0x0000000000017941 */ /* 0x000fea0003800000 */
.L_x_336:
[----:B0-----:R-:W-:Y:S01]  /*9480*/  @!P4 IMAD R7, R30, R186, R195 ;  /* 0x000000ba1e07c224 */ /* 0x001fe200078e02c3 */
[----:B------:R-:W-:Y:S04]  /*9490*/  BSSY B1, `(.L_x_338) ;  /* 0x0000006000017945 */ /* 0x000fe80003800000 */
[----:B------:R0:W-:Y:S01]  /*94a0*/  @!P4 STG.E.U8 desc[UR36][R12.64+0x88], R7 ;  /* 0x000088070c00c986 */ /* 0x0001e2000c101124 */
[----:B------:R-:W-:Y:S05]  /*94b0*/  @P3 BRA `(.L_x_339) ;  /* 0x00000000000c3947 */ /* 0x000fea0003800000 */
[----:B------:R-:W5:Y:S02]  /*94c0*/  LDG.E.U8 R184, desc[UR36][R14.64+0x89] ;  /* 0x000089240eb87981 */ /* 0x000f64000c1e1100 */
[----:B-----5:R-:W-:-:S05]  /*94d0*/  PRMT R0, R184, 0x8880, RZ ;  /* 0x00008880b8007816 */ /* 0x020fca00000000ff */
[----:B------:R-:W-:-:S07]  /*94e0*/  IMAD R195, R0, R185, RZ ;  /* 0x000000b900c37224 */ /* 0x000fce00078e02ff */
.L_x_339:
[----:B------:R-:W-:Y:S05]  /*94f0*/  BSYNC B1 ;  /* 0x0000000000017941 */ /* 0x000fea0003800000 */
.L_x_338:
[----:B------:R-:W-:Y:S01]  /*9500*/  @!P3 IMAD R31, R31, R186, R195 ;  /* 0x000000ba1f1fb224 */ /* 0x000fe200078e02c3 */
[----:B------:R-:W-:Y:S04]  /*9510*/  BSSY B1, `(.L_x_340) ;  /* 0x0000006000017945 */ /* 0x000fe80003800000 */
[----:B------:R0:W-:Y:S01]  /*9520*/  @!P3 STG.E.U8 desc[UR36][R12.64+0x89], R31 ;  /* 0x0000891f0c00b986 */ /* 0x0001e2000c101124 */
[----:B------:R-:W-:Y:S05]  /*9530*/  @P5 BRA `(.L_x_341) ;  /* 0x00000000000c5947 */ /* 0x000fea0003800000 */
[----:B------:R-:W5:Y:S02]  /*9540*/  LDG.E.U8 R184, desc[UR36][R4.64+0x90] ;  /* 0x0000902404b87981 */ /* 0x000f64000c1e1100 */
[----:B-----5:R-:W-:-:S05]  /*9550*/  PRMT R0, R184, 0x8880, RZ ;  /* 0x00008880b8007816 */ /* 0x020fca00000000ff */
[----:B------:R-:W-:-:S07]  /*9560*/  IMAD R195, R0, R185, RZ ;  /* 0x000000b900c37224 */ /* 0x000fce00078e02ff */
.L_x_341:
[----:B------:R-:W-:Y:S05]  /*9570*/  BSYNC B1 ;  /* 0x0000000000017941 */ /* 0x000fea0003800000 */
.L_x_340:
[----:B0-----:R-:W-:Y:S01]  /*9580*/  @!P5 IMAD R7, R32, R186, R195 ;  /* 0x000000ba2007d224 */ /* 0x001fe200078e02c3 */
[----:B------:R-:W-:Y:S04]  /*9590*/  BSSY B1, `(.L_x_342) ;  /* 0x0000006000017945 */ /* 0x000fe80003800000 */
[----:B------:R0:W-:Y:S01]  /*95a0*/  @!P5 STG.E.U8 desc[UR36][R8.64+0x90], R7 ;  /* 0x000090070800d986 */ /* 0x0001e2000c101124 */
[----:B------:R-:W-:Y:S05]  /*95b0*/  @P0 BRA `(.L_x_343) ;  /* 0x00000000000c0947 */ /* 0x000fea0003800000 */
[----:B------:R-:W5:Y:S02]  /*95c0*/  LDG.E.U8 R184, desc[UR36][R4.64+0x91] ;  /* 0x0000912404b87981 */ /* 0x000f64000c1e1100 */
[----:B-----5:R-:W-:-:S05]  /*95d0*/  PRMT R0, R184, 0x8880, RZ ;  /* 0x00008880b8007816 */ /* 0x020fca00000000ff */
[----:B------:R-:W-:-:S07]  /*95e0*/  IMAD R195, R0, R185, RZ ;  /* 0x000000b900c37224 */ /* 0x000fce00078e02ff */
.L_x_343:
[----:B------:R-:W-:Y:S05]  /*95f0*/  BSYNC B1 ;  /* 0x0000000000017941 */ /* 0x000fea0003800000 */
.L_x_342:
[----:B------:R-:W-:Y:S01]  /*9600*/  ISETP.LT.OR P4, PT, R187, 0x91, !P2 ;  /* 0x00000091bb00780c */ /* 0x000fe20005781670 */
[----:B------:R-:W-:Y:S01]  /*9610*/  @!P0 IMAD R33, R33, R186, R195 ;  /* 0x000000ba21218224 */ /* 0x000fe200078e02c3 */
[----:B------:R-:W-:Y:S01]  /*9620*/  BSSY B1, `(.L_x_344) ;  /* 0x000000a000017945 */ /* 0x000fe20003800000 */
[C---:B------:R-:W-:Y:S02]  /*9630*/  ISETP.LT.OR P3, PT, R187.reuse, 0x92, !P2 ;  /* 0x00000092bb00780c */ /* 0x040fe40005761670 */
[C---:B------:R-:W-:Y:S01]  /*9640*/  ISETP.LT.OR P5, PT, R187.reuse, 0x99, !P2 ;  /* 0x00000099bb00780c */ /* 0x040fe200057a1670 */
[----:B------:R0:W-:Y:S01]  /*9650*/  @!P0 STG.E.U8 desc[UR36][R8.64+0x91], R33 ;  /* 0x0000912108008986 */ /* 0x0001e2000c101124 */
[C---:B------:R-:W-:Y:S02]  /*9660*/  ISETP.LT.OR P0, PT, R187.reuse, 0x99, !P1 ;  /* 0x00000099bb00780c */ /* 0x040fe40004f01670 */
[----:B------:R-:W-:-:S04]  /*9670*/  ISETP.LT.OR P1, PT, R187, 0x9a, !P1 ;  /* 0x0000009abb00780c */ /* 0x000fc80004f21670 */
[----:B------:R-:W-:Y:S09]  /*9680*/  @P4 BRA `(.L_x_345) ;  /* 0x00000000000c4947 */ /* 0x000ff20003800000 */
[----:B------:R-:W5:Y:S02]  /*9690*/  LDG.E.U8 R184, desc[UR36][R14.64+0x90] ;  /* 0x000090240eb87981 */ /* 0x000f64000c1e1100 */
[----:B-----5:R-:W-:-:S05]  /*96a0*/  PRMT R0, R184, 0x8880, RZ ;  /* 0x00008880b8007816 */ /* 0x020fca00000000ff */
[----:B------:R-:W-:-:S07]  /*96b0*/  IMAD R195, R0, R185, RZ ;  /* 0x000000b900c37224 */ /* 0x000fce00078e02ff */
.L_x_345:
[----:B------:R-:W-:Y:S05]  /*96c0*/  BSYNC B1 ;  /* 0x0000000000017941 */ /* 0x000fea0003800000 */
.L_x_344:
[----:B0-----:R-:W-:Y:S01]  /*96d0*/  @!P4 IMAD R7, R34, R186, R195 ;  /* 0x000000ba2207c224 */ /* 0x001fe200078e02c3 */
[----:B------:R-:W-:Y:S04]  /*96e0*/  BSSY B1, `(.L_x_346) ;  /* 0x0000006000017945 */ /* 0x000fe80003800000 */
[----:B------:R0:W-:Y:S01]  /*96f0*/  @!P4 STG.E.U8 desc[UR36][R12.64+0x90], R7 ;  /* 0x000090070c00c986 */ /* 0x0001e2000c101124 */
[----:B------:R-:W-:Y:S05]  /*9700*/  @P3 BRA `(.L_x_347) ;  /* 0x00000000000c3947 */ /* 0x000fea0003800000 */
[----:B------:R-:W5:Y:S02]  /*9710*/  LDG.E.U8 R184, desc[UR36][R14.64+0x91] ;  /* 0x000091240eb87981 */ /* 0x000f64000c1e1100 */
[----:B-----5:R-:W-:-:S05]  /*9720*/  PRMT R0, R184, 0x8880, RZ ;  /* 0x00008880b8007816 */ /* 0x020fca00000000ff */
[----:B------:R-:W-:-:S07]  /*9730*/  IMAD R195, R0, R185, RZ ;  /* 0x000000b900c37224 */ /* 0x000fce00078e02ff */
.L_x_347:
[----:B------:R-:W-:Y:S05]  /*9740*/  BSYNC B1 ;  /* 0x0000000000017941 */ /* 0x000fea0003800000 */
.L_x_346:
[----:B------:R-:W-:Y:S01]  /*9750*/  @!P3 IMAD R35, R35, R186, R195 ;  /* 0x000000ba2323b224 */ /* 0x000fe200078e02c3 */
[----:B------:R-:W-:Y:S04]  /*9760*/  BSSY B1, `(.L_x_348) ;  /* 0x0000006000017945 */ /* 0x000fe80003800000 */
[----:B------:R0:W-:Y:S01]  /*9770*/  @!P3 STG.E.U8 desc[UR36][R12.64+0x91], R35 ;  /* 0x000091230c00b986 */ /* 0x0001e2000c101124 */
[----:B------:R-:W-:Y:S05]  /*9780*/  @P0 BRA `(.L_x_349) ;  /* 0x00000000000c0947 */ /* 0x000fea0003800000 */
[----:B------:R-:W5:Y:S02]  /*9790*/  LDG.E.U8 R184, desc[UR36][R4.64+0x98] ;  /* 0x0000982404b87981 */ /* 0x000f64000c1e1100 */
[----:B-----5:R-:W-:-:S05]  /*97a0*/  PRMT R0, R184, 0x8880, RZ ;  /* 0x00008880b8007816 */ /* 0x020fca00000000ff */
[----:B------:R-:W-:-:S07]  /*97b0*/  IMAD R195, R0, R185, RZ ;  /* 0x000000b900c37224 */ /* 0x000fce00078e02ff */
.L_x_349:
[----:B------:R-:W-:Y:S05]  /*97c0*/  BSYNC B1 ;  /* 0x0000000000017941 */ /* 0x000fea0003800000 */
.L_x_348:
[----:B0-----:R-:W-:Y:S01]  /*97d0*/  @!P0 IMAD R7, R36, R186, R195 ;  /* 0x000000ba24078224 */ /* 0x001fe200078e02c3 */
[----:B------:R-:W-:Y:S04]  /*97e0*/  BSSY B1, `(.L_x_350) ;  /* 0x0000006000017945 */ /* 0x000fe80003800000 */
[----:B------:R0:W-:Y:S01]  /*97f0*/  @!P0 STG.E.U8 desc[UR36][R8.64+0x98], R7 ;  /* 0x0000980708008986 */ /* 0x0001e2000c101124 */
[----:B------:R-:W-:Y:S05]  /*9800*/  @P1 BRA `(.L_x_351) ;  /* 0x00000000000c1947 */ /* 0x000fea0003800000 */
[----:B------:R-:W5:Y:S02]  /*9810*/  LDG.E.U8 R184, desc[UR36][R4.64+0x99] ;  /* 0x0000992404b87981 */ /* 0x000f64000c1e1100 */
[----:B-----5:R-:W-:-:S05]  /*9820*/  PRMT R0, R184, 0x8880, RZ ;  /* 0x00008880b8007816 */ /* 0x020fca00000000ff */
[----:B------:R-:W-:-:S07]  /*9830*/  IMAD R195, R0, R185, RZ ;  /* 0x000000b900c37224 */ /* 0x000fce00078e02ff */
.L_x_351:
[----:B------:R-:W-:Y:S05]  /*9840*/  BSYNC B1 ;  /* 0x0000000000017941 */ /* 0x000fea0003800000 */
.L_x_350:
[----:B------:R-:W-:Y:S01]  /*9850*/  @!P1 IMAD R37, R37, R186, R195 ;  /* 0x000000ba25259224 */ /* 0x000fe200078e02c3 */
[----:B------:R-:W-:Y:S04]  /*9860*/  BSSY B1, `(.L_x_352) ;  /* 0x0000006000017945 */ /* 0x000fe80003800000 */
[----:B------:R0:W-:Y:S01]  /*9870*/  @!P1 STG.E.U8 desc[UR36][R8.64+0x99], R37 ;  /* 0x0000992508009986 */ /* 0x0001e2000c101124 */
[----:B------:R-:W-:Y:S05]  /*9880*/  @P5 BRA `(.L_x_353) ;  /* 0x00000000000c5947 */ /* 0x000fea0003800000 */
[----:B------:R-:W5:Y:S02]  /*9890*/  LDG.E.U8 R184, desc[UR36][R14.64+0x98] ;  /* 0x000098240eb87981 */ /* 0x000f64000c1e1100 */
[----:B-----5:R-:W-:-:S05]  /*98a0*/  PRMT R0, R184, 0x8880, RZ ;  /* 0x00008880b8007816 */ /* 0x020fca00000000ff */
[----:B------:R-:W-:-:S07]  /*98b0*/  IMAD R195, R0, R185, RZ ;  /* 0x000000b900c37224 */ /* 0x000fce00078e02ff */
.L_x_353:
[----:B------:R-:W-:Y:S05]  /*98c0*/  BSYNC B1 ;  /* 0x0000000000017941 */ /* 0x000fea0003800000 */
.L_x_352:
[----:B------:R-:W-:Y:S01]  /*98d0*/  @!P5 IMAD R5, R38, R186, R195 ;  /* 0x000000ba2605d224 */ /* 0x000fe200078e02c3 */
[----:B------:R-:W-:Y:S01]  /*98e0*/  ISETP.LT.OR P2, PT, R187, 0x9a, !P2 ;  /* 0x0000009abb00780c */ /* 0x000fe20005741670 */
[----:B------:R-:W-:Y:S03]  /*98f0*/  BSSY B1, `(.L_x_354) ;  /* 0x0000006000017945 */ /* 0x000fe60003800000 */
[----:B------:R0:W-:Y:S09]  /*9900*/  @!P5 STG.E.U8 desc[UR36][R12.64+0x98], R5 ;  /* 0x000098050c00d986 */ /* 0x0001f2000c101124 */
[----:B------:R-:W-:Y:S05]  /*9910*/  @P2 BRA `(.L_x_355) ;  /* 0x00000000000c2947 */ /* 0x000fea0003800000 */
[----:B------:R-:W5:Y:S02]  /*9920*/  LDG.E.U8 R184, desc[UR36][R14.64+0x99] ;  /* 0x000099240eb87981 */ /* 0x000f64000c1e1100 */
[----:B-----5:R-:W-:-:S05]  /*9930*/  PRMT R0, R184, 0x8880, RZ ;  /* 0x00008880b8007816 */ /* 0x020fca00000000ff */
[----:B------:R-:W-:-:S07]  /*9940*/  IMAD R195, R0, R185, RZ ;  /* 0x000000b900c37224 */ /* 0x000fce00078e02ff */
.L_x_355:
[----:B------:R-:W-:Y:S05]  /*9950*/  BSYNC B1 ;  /* 0x0000000000017941 */ /* 0x000fea0003800000 */
.L_x_354:
[----:B------:R-:W-:Y:S01]  /*9960*/  IMAD R39, R39, R186, R195 ;  /* 0x000000ba27277224 */ /* 0x000fe200078e02c3 */
[----:B------:R-:W-:Y:S06]  /*9970*/  @P2 BRA `(.L_x_356) ;  /* 0x0000001c00982947 */ /* 0x000fec0003800000 */
[----:B------:R0:W-:Y:S01]  /*9980*/  STG.E.U8 desc[UR36][R12.64+0x99], R39 ;  /* 0x000099270c007986 */ /* 0x0001e2000c101124 */
[----:B------:R-:W-:Y:S05]  /*9990*/  BRA `(.L_x_356) ;  /* 0x0000001c00907947 */ /* 0x000fea0003800000 */
.L_x_35:
[C---:B------:R-:W-:Y:S02]  /*99a0*/  ISETP.GE.AND P2, PT, R0.reuse, 0x1, PT ;  /* 0x000000010000780c */ /* 0x040fe40003f46270 */
[----:B------:R-:W-:Y:S02]  /*99b0*/  ISETP.GE.AND P3, PT, R0, 0x9, PT ;  /* 0x000000090000780c */ /* 0x000fe40003f66270 */
[C---:B------:R-:W-:Y:S02]  /*99c0*/  ISETP.LT.OR P0, PT, R187.reuse, 0x1, !P2 ;  /* 0x00000001bb00780c */ /* 0x040fe40005701670 */
[C---:B------:R-:W-:Y:S02]  /*99d0*/  ISETP.LT.OR P5, PT, R187.reuse, 0x2, !P2 ;  /* 0x00000002bb00780c */ /* 0x040fe400057a1670 */
[C---:B------:R-:W-:Y:S02]  /*99e0*/  ISETP.LT.OR P1, PT, R187.reuse, 0x1, !P3 ;  /* 0x00000001bb00780c */ /* 0x040fe40005f21670 */
[----:B------:R-:W-:-:S07]  /*99f0*/  ISETP.LT.OR P4, PT, R187, 0x2, !P3 ;  /* 0x00000002bb00780c */ /* 0x000fce0005f81670 */
[-C--:B------:R-:W-:Y:S02]  /*9a00*/  @!P0 IMAD R5, R168, R186.reuse, RZ ;  /* 0x000000baa8058224 */ /* 0x080fe400078e02ff */
[-C--:B------:R-:W-:Y:S02]  /*9a10*/  @!P5 IMAD R169, R169, R186.reuse, RZ ;  /* 0x000000baa9a9d224 */ /* 0x080fe400078e02ff */
[-C--:B------:R-:W-:Y:S01]  /*9a20*/  @!P1 IMAD R15, R170, R186.reuse, RZ ;  /* 0x000000baaa0f9224 */ /* 0x080fe200078e02ff */
[----:B------:R0:W-:Y:S01]  /*9a30*/  @!P0 STG.E.U8 desc[UR36][R6.64], R5 ;  /* 0x0000000506008986 */ /* 0x0001e2000c101124 */
[----:B------:R-:W-:Y:S01]  /*9a40*/  ISETP.LT.OR P0, PT, R187, 0x9, !P2 ;  /* 0x00000009bb00780c */ /* 0x000fe20005701670 */
[----:B------:R-:W-:Y:S02]  /*9a50*/  @!P4 IMAD R171, R171, R186, RZ ;  /* 0x000000baababc224 */ /* 0x000fe400078e02ff */
[----:B------:R-:W-:Y:S01]  /*9a60*/  @!P5 STG.E.U8 desc[UR36][R6.64+0x1], R169 ;  /* 0x000001a90600d986 */ /* 0x000fe2000c101124 */
[----:B------:R-:W-:-:S03]  /*9a70*/  ISETP.LT.OR P5, PT, R187, 0xa, !P2 ;  /* 0x0000000abb00780c */ /* 0x000fc600057a1670 */
[----:B------:R1:W-:Y:S01]  /*9a80*/  @!P1 STG.E.U8 desc[UR36][R10.64], R15 ;  /* 0x0000000f0a009986 */ /* 0x0003e2000c101124 */
[----:B------:R-:W-:-:S03]  /*9a90*/  ISETP.LT.OR P1, PT, R187, 0x9, !P3 ;  /* 0x00000009bb00780c */ /* 0x000fc60005f21670 */
[----:B------:R-:W-:Y:S01]  /*9aa0*/  @!P4 STG.E.U8 desc[UR36][R10.64+0x1], R171 ;  /* 0x000001ab0a00c986 */ /* 0x000fe2000c101124 */
[----:B------:R-:W-:Y:S01]  /*9ab0*/  ISETP.LT.OR P4, PT, R187, 0xa, !P3 ;  /* 0x0000000abb00780c */ /* 0x000fe20005f81670 */
[----:B------:R-:W-:-:S04]  /*9ac0*/  @!P0 IMAD R21, R172, R186, RZ ;  /* 0x000000baac158224 */ /* 0x000fc800078e02ff */
[-C--:B------:R-:W-:Y:S01]  /*9ad0*/  @!P5 IMAD R173, R173, R186.reuse, RZ ;  /* 0x000000baadadd224 */ /* 0x080fe200078e02ff */
[----:B------:R2:W-:Y:S01]  /*9ae0*/  @!P0 STG.E.U8 desc[UR36][R6.64+0x8], R21 ;  /* 0x0000081506008986 */ /* 0x0005e2000c101124 */
[C---:B------:R-:W-:Y:S02]  /*9af0*/  ISETP.LT.OR P0, PT, R187.reuse, 0x11, !P2 ;  /* 0x00000011bb00780c */ /* 0x040fe40005701670 */
[-C--:B0-----:R-:W-:Y:S01]  /*9b00*/  @!P1 IMAD R5, R174, R186.reuse, RZ ;  /* 0x000000baae059224 */ /* 0x081fe200078e02ff */
[----:B------:R-:W-:Y:S01]  /*9b10*/  @!P5 STG.E.U8 desc[UR36][R6.64+0x9], R173 ;  /* 0x000009ad0600d986 */ /* 0x000fe2000c101124 */
[----:B------:R-:W-:Y:S02]  /*9b20*/  ISETP.LT.OR P5, PT, R187, 0x12, !P2 ;  /* 0x00000012bb00780c */ /* 0x000fe400057a1670 */
[----:B------:R-:W-:Y:S01]  /*9b30*/  @!P4 IMAD R175, R175, R186, RZ ;  /* 0x000000baafafc224 */ /* 0x000fe200078e02ff */
[----:B------:R0:W-:Y:S01]  /*9b40*/  @!P1 STG.E.U8 desc[UR36][R10.64+0x8], R5 ;  /* 0x000008050a009986 */ /* 0x0001e2000c101124 */
[----:B------:R-:W-:-:S03]  /*9b50*/  ISETP.LT.OR P1, PT, R187, 0x11, !P3 ;  /* 0x00000011bb00780c */ /* 0x000fc60005f21670 */
[----:B------:R-:W-:Y:S01]  /*9b60*/  @!P4 STG.E.U8 desc[UR36][R10.64+0x9], R175 ;  /* 0x000009af0a00c986 */ /* 0x000fe2000c101124 */
[----:B------:R-:W-:Y:S01]  /*9b70*/  ISETP.LT.OR P4, PT, R187, 0x12, !P3 ;  /* 0x00000012bb00780c */ /* 0x000fe20005f81670 */
[----:B-1----:R-:W-:-:S04]  /*9b80*/  @!P0 IMAD R15, R176, R186, RZ ;  /* 0x000000bab00f8224 */ /* 0x002fc800078e02ff */
[-C--:B------:R-:W-:Y:S01]  /*9b90*/  @!P5 IMAD R177, R177, R186.reuse, RZ ;  /* 0x000000bab1b1d224 */ /* 0x080fe200078e02ff */
[----:B------:R1:W-:Y:S01]  /*9ba0*/  @!P0 STG.E.U8 desc[UR36][R6.64+0x10], R15 ;  /* 0x0000100f06008986 */ /* 0x0003e2000c101124 */
[C---:B------:R-:W-:Y:S02]  /*9bb0*/  ISETP.LT.OR P0, PT, R187.reuse, 0x19, !P2 ;  /* 0x00000019bb00780c */ /* 0x040fe40005701670 */
[-C--:B--2---:R-:W-:Y:S01]  /*9bc0*/  @!P1 IMAD R21, R178, R186.reuse, RZ ;  /* 0x000000bab2159224 */ /* 0x084fe200078e02ff */
[----:B------:R-:W-:Y:S01]  /*9bd0*/  @!P5 STG.E.U8 desc[UR36][R6.64+0x11], R177 ;  /* 0x000011b10600d986 */ /* 0x000fe2000c101124 */
[----:B------:R-:W-:Y:S02]  /*9be0*/  ISETP.LT.OR P5, PT, R187, 0x1a, !P2 ;  /* 0x0000001abb00780c */ /* 0x000fe400057a1670 */
[----:B------:R-:W-:Y:S01]  /*9bf0*/  @!P4 IMAD R179, R179, R186, RZ ;  /* 0x000000bab3b3c224 */ /* 0x000fe200078e02ff */
[----:B------:R2:W-:Y:S01]  /*9c00*/  @!P1 STG.E.U8 desc[UR36][R10.64+0x10], R21 ;  /* 0x000010150a009986 */ /* 0x0005e2000c101124 */
[----:B------:R-:W-:-:S03]  /*9c10*/  ISETP.GE.AND P1, PT, R0, 0x81, PT ;  /* 0x000000810000780c */ /* 0x000fc60003f26270 */
[----:B------:R-:W-:Y:S01]  /*9c20*/  @!P4 STG.E.U8 desc[UR36][R10.64+0x11], R179 ;  /* 0x000011b30a00c986 */ /* 0x000fe2000c101124 */
[----:B------:R-:W-:Y:S01]  /*9c30*/  ISETP.LT.OR P4, PT, R187, 0x19, !P3 ;  /* 0x00000019bb00780c */ /* 0x000fe20005f81670 */
[----:B0-----:R-:W-:-:S04]  /*9c40*/  @!P0 IMAD R5, R180, R186, RZ ;  /* 0x000000bab4058224 */ /* 0x001fc800078e02ff */
[----:B------:R-:W-:Y:S01]  /*9c50*/  @!P5 IMAD R181, R181, R186, RZ ;  /* 0x000000bab5b5d224 */ /* 0x000fe200078e02ff */
[----:B------:R0:W-:Y:S01]  /*9c60*/  @!P0 STG.E.U8 desc[UR36][R6.64+0x18], R5 ;  /* 0x0000180506008986 */ /* 0x0001e2000c101124 */
[----:B------:R-:W-:-:S03]  /*9c70*/  ISETP.LT.OR P0, PT, R187, 0x1a, !P3 ;  /* 0x0000001abb00780c */ /* 0x000fc60005f01670 */
[----:B------:R-:W-:Y:S01]  /*9c80*/  @!P5 STG.E.U8 desc[UR36][R6.64+0x19], R181 ;  /* 0x000019b50600d986 */ /* 0x000fe2000c101124 */
[----:B------:R-:W-:Y:S02]  /*9c90*/  ISETP.LT.OR P5, PT, R187, 0x1, !P1 ;  /* 0x00000001bb00780c */ /* 0x000fe40004fa1670 */
[----:B-1----:R-:W-:-:S05]  /*9ca0*/  @!P4 IMAD R15, R182, R186, RZ ;  /* 0x000000bab60fc224 */ /* 0x002fca00078e02ff */
[----:B------:R1:W-:Y:S01]  /*9cb0*/  @!P4 STG.E.U8 desc[UR36][R10.64+0x18], R15 ;  /* 0x0000180f0a00c986 */ /* 0x0003e2000c101124 */
[----:B------:R-:W-:Y:S01]  /*9cc0*/  ISETP.LT.OR P4, PT, R187, 0x2, !P1 ;  /* 0x00000002bb00780c */ /* 0x000fe20004f81670 */
[----:B------:R-:W-:-:S04]  /*9cd0*/  @!P0 IMAD R183, R183, R186, RZ ;  /* 0x000000bab7b78224 */ /* 0x000fc800078e02ff */
[----:B--2---:R-:W-:Y:S01]  /*9ce0*/  @!P5 IMAD R21, R152, R186, RZ ;  /* 0x000000ba9815d224 */ /* 0x004fe200078e02ff */
[----:B------:R-:W-:Y:S01]  /*9cf0*/  @!P0 STG.E.U8 desc[UR36][R10.64+0x19], R183 ;  /* 0x000019b70a008986 */ /* 0x000fe2000c101124 */
[----:B------:R-:W-:-:S03]  /*9d00*/  ISETP.GE.AND P0, PT, R0, 0x89, PT ;  /* 0x000000890000780c */ /* 0x000fc60003f06270 */
[----:B------:R-:W-:Y:S01]  /*9d10*/  @!P5 STG.E.U8 desc[UR36][R8.64], R21 ;  /* 0x000000150800d986 */ /* 0x000fe2000c101124 */
[----:B------:R-:W-:Y:S02]  /*9d20*/  ISETP.LT.OR P5, PT, R187, 0x1, !P0 ;  /* 0x00000001bb00780c */ /* 0x000fe400047a1670 */
[----:B------:R-:W-:-:S05]  /*9d30*/  @!P4 IMAD R153, R153, R186, RZ ;  /* 0x000000ba9999c224 */ /* 0x000fca00078e02ff */
[----:B------:R-:W-:Y:S01]  /*9d40*/  @!P4 STG.E.U8 desc[UR36][R8.64+0x1], R153 ;  /* 0x000001990800c986 */ /* 0x000fe2000c101124 */
[----:B------:R-:W-:-:S05]  /*9d50*/  ISETP.LT.OR P4, PT, R187, 0x2, !P0 ;  /* 0x00000002bb00780c */ /* 0x000fca0004781670 */
[----:B0-----:R-:W-:-:S05]  /*9d60*/  @!P5 IMAD R5, R154, R186, RZ ;  /* 0x000000ba9a05d224 */ /* 0x001fca00078e02ff */
[----:B------:R0:W-:Y:S01]  /*9d70*/  @!P5 STG.E.U8 desc[UR36][R12.64], R5 ;  /* 0x000000050c00d986 */ /* 0x0001e2000c101124 */
[----:B------:R-:W-:Y:S02]  /*9d80*/  ISETP.LT.OR P5, PT, R187, 0x9, !P1 ;  /* 0x00000009bb00780c */ /* 0x000fe40004fa1670 */
[----:B------:R-:W-:-:S05]  /*9d90*/  @!P4 IMAD R155, R155, R186, RZ ;  /* 0x000000ba9b9bc224 */ /* 0x000fca00078e02ff */
[----:B------:R-:W-:Y:S01]  /*9da0*/  @!P4 STG.E.U8 desc[UR36][R12.64+0x1], R155 ;  /* 0x0000019b0c00c986 */ /* 0x000fe2000c101124 */
[----:B------:R-:W-:-:S05]  /*9db0*/  ISETP.LT.OR P4, PT, R187, 0xa, !P1 ;  /* 0x0000000abb00780c */ /* 0x000fca0004f81670 */
[----:B-1----:R-:W-:-:S05]  /*9dc0*/  @!P5 IMAD R15, R156, R186, RZ ;  /* 0x000000ba9c0fd224 */ /* 0x002fca00078e02ff */
[----:B------:R1:W-:Y:S01]  /*9dd0*/  @!P5 STG.E.U8 desc[UR36][R8.64+0x8], R15 ;  /* 0x0000080f0800d986 */ /* 0x0003e2000c101124 */
        /* <DEDUP_REMOVED lines=354> */
[C---:B------:R-:W-:Y:S02]  /*b400*/  ISETP.LT.OR P5, PT, R187.reuse, 0x99, !P2 ;  /* 0x00000099bb00780c */ /* 0x040fe400057a1670 */
[----:B------:R-:W-:Y:S01]  /*b410*/  ISETP.LT.OR P2, PT, R187, 0x9a, !P2 ;  /* 0x0000009abb00780c */ /* 0x000fe20005741670 */
[----:B------:R-:W-:-:S05]  /*b420*/  @!P4 IMAD R51, R51, R186, RZ ;  /* 0x000000ba3333c224 */ /* 0x000fca00078e02ff */
[----:B------:R-:W-:Y:S01]  /*b430*/  @!P4 STG.E.U8 desc[UR36][R10.64+0x91], R51 ;  /* 0x000091330a00c986 */ /* 0x000fe2000c101124 */
[C---:B------:R-:W-:Y:S02]  /*b440*/  ISETP.LT.OR P4, PT, R187.reuse, 0x99, !P3 ;  /* 0x00000099bb00780c */ /* 0x040fe40005f81670 */
[----:B------:R-:W-:Y:S02]  /*b450*/  ISETP.LT.OR P3, PT, R187, 0x9a, !P3 ;  /* 0x0000009abb00780c */ /* 0x000fe40005f61670 */
[-C--:B-1----:R-:W-:Y:S02]  /*b460*/  @!P5 IMAD R15, R52, R186.reuse, RZ ;  /* 0x000000ba340fd224 */ /* 0x082fe400078e02ff */
[----:B------:R-:W-:-:S03]  /*b470*/  @!P2 IMAD R53, R53, R186, RZ ;  /* 0x000000ba3535a224 */ /* 0x000fc600078e02ff */
[----:B------:R-:W-:Y:S01]  /*b480*/  @!P5 STG.E.U8 desc[UR36][R6.64+0x98], R15 ;  /* 0x0000980f0600d986 */ /* 0x000fe2000c101124 */
[----:B------:R-:W-:-:S03]  /*b490*/  ISETP.LT.OR P5, PT, R187, 0x81, !P1 ;  /* 0x00000081bb00780c */ /* 0x000fc60004fa1670 */
[----:B------:R1:W-:Y:S01]  /*b4a0*/  @!P2 STG.E.U8 desc[UR36][R6.64+0x99], R53 ;  /* 0x000099350600a986 */ /* 0x0003e2000c101124 */
[----:B------:R-:W-:Y:S01]  /*b4b0*/  ISETP.LT.OR P2, PT, R187, 0x82, !P1 ;  /* 0x00000082bb00780c */ /* 0x000fe20004f41670 */
[-C--:B0-----:R-:W-:Y:S02]  /*b4c0*/  @!P4 IMAD R5, R54, R186.reuse, RZ ;  /* 0x000000ba3605c224 */ /* 0x081fe400078e02ff */
[----:B------:R-:W-:-:S03]  /*b4d0*/  @!P3 IMAD R55, R55, R186, RZ ;  /* 0x000000ba3737b224 */ /* 0x000fc600078e02ff */
[----:B------:R0:W-:Y:S01]  /*b4e0*/  @!P4 STG.E.U8 desc[UR36][R10.64+0x98], R5 ;  /* 0x000098050a00c986 */ /* 0x0001e2000c101124 */
[C---:B------:R-:W-:Y:S02]  /*b4f0*/  ISETP.LT.OR P4, PT, R187.reuse, 0x81, !P0 ;  /* 0x00000081bb00780c */ /* 0x040fe40004781670 */
[-C--:B------:R-:W-:Y:S01]  /*b500*/  @!P5 IMAD R21, R24, R186.reuse, RZ ;  /* 0x000000ba1815d224 */ /* 0x080fe200078e02ff */
[----:B------:R2:W-:Y:S01]  /*b510*/  @!P3 STG.E.U8 desc[UR36][R10.64+0x99], R55 ;  /* 0x000099370a00b986 */ /* 0x0005e2000c101124 */
[----:B------:R-:W-:Y:S02]  /*b520*/  ISETP.LT.OR P3, PT, R187, 0x82, !P0 ;  /* 0x00000082bb00780c */ /* 0x000fe40004761670 */
[----:B------:R-:W-:Y:S01]  /*b530*/  @!P2 IMAD R25, R25, R186, RZ ;  /* 0x000000ba1919a224 */ /* 0x000fe200078e02ff */
[----:B------:R-:W-:Y:S01]  /*b540*/  @!P5 STG.E.U8 desc[UR36][R8.64+0x80], R21 ;  /* 0x000080150800d986 */ /* 0x000fe2000c101124 */
[----:B------:R-:W-:-:S03]  /*b550*/  ISETP.LT.OR P5, PT, R187, 0x89, !P1 ;  /* 0x00000089bb00780c */ /* 0x000fc60004fa1670 */
[----:B------:R-:W-:Y:S01]  /*b560*/  @!P2 STG.E.U8 desc[UR36][R8.64+0x81], R25 ;  /* 0x000081190800a986 */ /* 0x000fe2000c101124 */
[----:B------:R-:W-:Y:S01]  /*b570*/  ISETP.LT.OR P2, PT, R187, 0x8a, !P1 ;  /* 0x0000008abb00780c */ /* 0x000fe20004f41670 */
[----:B-1----:R-:W-:-:S04]  /*b580*/  @!P4 IMAD R7, R26, R186, RZ ;  /* 0x000000ba1a07c224 */ /* 0x002fc800078e02ff */
        /* <DEDUP_REMOVED lines=11> */
[----:B------:R-:W-:-:S04]  /*b640*/  @!P4 IMAD R31, R31, R186, RZ ;  /* 0x000000ba1f1fc224 */ /* 0x000fc800078e02ff */
[-C--:B--2---:R-:W-:Y:S01]  /*b650*/  @!P3 IMAD R11, R30, R186.reuse, RZ ;  /* 0x000000ba1e0bb224 */ /* 0x084fe200078e02ff */
[----:B------:R-:W-:Y:S01]  /*b660*/  @!P4 STG.E.U8 desc[UR36][R12.64+0x89], R31 ;  /* 0x0000891f0c00c986 */ /* 0x000fe2000c101124 */
[C---:B------:R-:W-:Y:S02]  /*b670*/  ISETP.LT.OR P4, PT, R187.reuse, 0x92, !P0 ;  /* 0x00000092bb00780c */ /* 0x040fe40004781670 */
[-C--:B-1----:R-:W-:Y:S01]  /*b680*/  @!P5 IMAD R7, R32, R186.reuse, RZ ;  /* 0x000000ba2007d224 */ /* 0x082fe200078e02ff */
[----:B------:R-:W-:Y:S01]  /*b690*/  @!P3 STG.E.U8 desc[UR36][R12.64+0x88], R11 ;  /* 0x0000880b0c00b986 */ /* 0x000fe2000c101124 */
[----:B------:R-:W-:Y:S02]  /*b6a0*/  ISETP.LT.OR P3, PT, R187, 0x91, !P0 ;  /* 0x00000091bb00780c */ /* 0x000fe40004761670 */
[----:B------:R-:W-:Y:S01]  /*b6b0*/  @!P2 IMAD R33, R33, R186, RZ ;  /* 0x000000ba2121a224 */ /* 0x000fe200078e02ff */
[----:B------:R1:W-:Y:S01]  /*b6c0*/  @!P5 STG.E.U8 desc[UR36][R8.64+0x90], R7 ;  /* 0x000090070800d986 */ /* 0x0003e2000c101124 */
[----:B------:R-:W-:-:S02]  /*b6d0*/  ISETP.LT.OR P5, PT, R187, 0x99, !P0 ;  /* 0x00000099bb00780c */ /* 0x000fc400047a1670 */
[C---:B------:R-:W-:Y:S01]  /*b6e0*/  ISETP.LT.OR P0, PT, R187.reuse, 0x9a, !P0 ;  /* 0x0000009abb00780c */ /* 0x040fe20004701670 */
[----:B------:R2:W-:Y:S01]  /*b6f0*/  @!P2 STG.E.U8 desc[UR36][R8.64+0x91], R33 ;  /* 0x000091210800a986 */ /* 0x0005e2000c101124 */
[----:B------:R-:W-:Y:S01]  /*b700*/  ISETP.LT.OR P2, PT, R187, 0x99, !P1 ;  /* 0x00000099bb00780c */ /* 0x000fe20004f41670 */
[----:B------:R-:W-:Y:S01]  /*b710*/  @!P4 IMAD R35, R35, R186, RZ ;  /* 0x000000ba2323c224 */ /* 0x000fe200078e02ff */
[----:B------:R-:W-:-:S03]  /*b720*/  ISETP.LT.OR P1, PT, R187, 0x9a, !P1 ;  /* 0x0000009abb00780c */ /* 0x000fc60004f21670 */
[-C--:B0-----:R-:W-:Y:S01]  /*b730*/  @!P3 IMAD R5, R34, R186.reuse, RZ ;  /* 0x000000ba2205b224 */ /* 0x081fe200078e02ff */
[----:B------:R2:W-:Y:S03]  /*b740*/  @!P4 STG.E.U8 desc[UR36][R12.64+0x91], R35 ;  /* 0x000091230c00c986 */ /* 0x0005e6000c101124 */
[-C--:B-1----:R-:W-:Y:S01]  /*b750*/  @!P5 IMAD R7, R38, R186.reuse, RZ ;  /* 0x000000ba2607d224 */ /* 0x082fe200078e02ff */
[----:B------:R2:W-:Y:S01]  /*b760*/  @!P3 STG.E.U8 desc[UR36][R12.64+0x90], R5 ;  /* 0x000090050c00b986 */ /* 0x0005e2000c101124 */
[-C--:B------:R-:W-:Y:S02]  /*b770*/  @!P0 IMAD R39, R39, R186.reuse, RZ ;  /* 0x000000ba27278224 */ /* 0x080fe400078e02ff */
[-C--:B------:R-:W-:Y:S02]  /*b780*/  @!P2 IMAD R11, R36, R186.reuse, RZ ;  /* 0x000000ba240ba224 */ /* 0x080fe400078e02ff */
[----:B------:R-:W-:-:S03]  /*b790*/  @!P1 IMAD R37, R37, R186, RZ ;  /* 0x000000ba25259224 */ /* 0x000fc600078e02ff */
[----:B------:R2:W-:Y:S04]  /*b7a0*/  @!P2 STG.E.U8 desc[UR36][R8.64+0x98], R11 ;  /* 0x0000980b0800a986 */ /* 0x0005e8000c101124 */
[----:B------:R2:W-:Y:S04]  /*b7b0*/  @!P1 STG.E.U8 desc[UR36][R8.64+0x99], R37 ;  /* 0x0000992508009986 */ /* 0x0005e8000c101124 */
[----:B------:R2:W-:Y:S04]  /*b7c0*/  @!P5 STG.E.U8 desc[UR36][R12.64+0x98], R7 ;  /* 0x000098070c00d986 */ /* 0x0005e8000c101124 */
[----:B------:R2:W-:Y:S02]  /*b7d0*/  @!P0 STG.E.U8 desc[UR36][R12.64+0x99], R39 ;  /* 0x000099270c008986 */ /* 0x0005e4000c101124 */
.L_x_356:
[----:B------:R-:W-:Y:S05]  /*b7e0*/  BSYNC B0 ;  /* 0x0000000000007941 */ /* 0x000fea0003800000 */
.L_x_34:
[----:B------:R-:W-:Y:S01]  /*b7f0*/  ULDC UR4, c[0x0][0xc] ;  /* 0x0000030000047ab9 */ /* 0x000fe20000000800 */
[----:B------:R-:W-:Y:S01]  /*b800*/  ULDC UR5, c[0x0][0x10] ;  /* 0x0000040000057ab9 */ /* 0x000fe20000000800 */
[----:B0-2---:R-:W0:Y:S01]  /*b810*/  LDC R7, c[0x0][0x14] ;  /* 0x00000500ff077b82 */ /* 0x005e220000000800 */
[----:B------:R-:W-:Y:S01]  /*b820*/  UIMAD.WIDE.U32 UR4, UR4, UR5, URZ ;  /* 0x00000005040472a5 */ /* 0x000fe2000f8e003f */
[----:B------:R-:W-:Y:S01]  /*b830*/  IMAD.MOV.U32 R4, RZ, RZ, R19 ;  /* 0x000000ffff047224 */ /* 0x000fe200078e0013 */
[----:B------:R-:W-:Y:S01]  /*b840*/  PRMT R0, RZ, 0x7610, R0 ;  /* 0x00007610ff007816 */ /* 0x000fe20000000000 */
[----:B------:R-:W-:Y:S02]  /*b850*/  IMAD.MOV.U32 R5, RZ, RZ, R18 ;  /* 0x000000ffff057224 */ /* 0x000fe400078e0012 */
[----:B------:R-:W-:Y:S02]  /*b860*/  IMAD.MOV.U32 R22, RZ, RZ, -0x1 ;  /* 0xffffffffff167424 */ /* 0x000fe400078e00ff */
[----:B0-----:R-:W-:-:S04]  /*b870*/  IMAD.WIDE.U32 R4, R7, UR4, R4 ;  /* 0x0000000407047c25 */ /* 0x001fc8000f8e0004 */
[----:B------:R-:W-:Y:S01]  /*b880*/  IMAD R7, R7, UR5, RZ ;  /* 0x0000000507077c24 */ /* 0x000fe2000f8e02ff */
[----:B------:R-:W-:Y:S01]  /*b890*/  ULDC.64 UR4, c[0x0][0x650] ;  /* 0x0001940000047ab9 */ /* 0x000fe20000000a00 */
[----:B------:R-:W-:Y:S01]  /*b8a0*/  IMAD.MOV.U32 R19, RZ, RZ, R4 ;  /* 0x000000ffff137224 */ /* 0x000fe200078e0004 */
[----:B------:R-:W-:Y:S01]  /*b8b0*/  ISETP.GE.U32.AND P0, PT, R4, UR4, PT ;  /* 0x0000000404007c0c */ /* 0x000fe2000bf06070 */
[----:B------:R-:W-:Y:S02]  /*b8c0*/  IMAD.MOV.U32 R4, RZ, RZ, -0x1 ;  /* 0xffffffffff047424 */ /* 0x000fe400078e00ff */
[----:B------:R-:W-:-:S03]  /*b8d0*/  IMAD.IADD R18, R5, 0x1, R7 ;  /* 0x0000000105127824 */ /* 0x000fc600078e0207 */
[----:B------:R0:W-:Y:S02]  /*b8e0*/  STL [R1], R4 ;  /* 0x0000000401007387 */ /* 0x0001e40000100800 */
[----:B------:R-:W-:-:S13]  /*b8f0*/  ISETP.GE.U32.AND.EX P0, PT, R18, UR5, PT, P0 ;  /* 0x0000000512007c0c */ /* 0x000fda000bf06100 */
[----:B0-----:R-:W-:Y:S05]  /*b900*/  @P0 BRA `(.L_x_357) ;  /* 0x0000000400740947 */ /* 0x001fea0003800000 */
[----:B------:R-:W0:Y:S01]  /*b910*/  S2R R20, SR_CTAID.X ;  /* 0x0000000000147919 */ /* 0x000e220000002500 */
[----:B-1--4-:R-:W1:Y:S01]  /*b920*/  LDC.64 R10, c[0x0][0x628] ;  /* 0x00018a00ff0a7b82 */ /* 0x012e620000000a00 */
[----:B------:R-:W-:Y:S01]  /*b930*/  ULDC UR4, c[0x0][0x150] ;  /* 0x0000540000047ab9 */ /* 0x000fe20000000800 */
[----:B---3--:R-:W-:Y:S01]  /*b940*/  IMAD.MOV.U32 R8, RZ, RZ, R19 ;  /* 0x000000ffff087224 */ /* 0x008fe200078e0013 */
[----:B------:R-:W2:Y:S01]  /*b950*/  S2R R24, SR_CTAID.Y ;  /* 0x0000000000187919 */ /* 0x000ea20000002600 */
[----:B------:R-:W-:-:S04]  /*b960*/  IMAD.MOV.U32 R9, RZ, RZ, R18 ;  /* 0x000000ffff097224 */ /* 0x000fc800078e0012 */
[----:B------:R-:W3:Y:S08]  /*b970*/  LDC R23, c[0x0][0x144] ;  /* 0x00005100ff177b82 */ /* 0x000ef00000000800 */
[----:B------:R-:W4:Y:S08]  /*b980*/  LDC R12, c[0x0][0x630] ;  /* 0x00018c00ff0c7b82 */ /* 0x000f300000000800 */
[----:B------:R-:W2:Y:S01]  /*b990*/  LDC.64 R14, c[0x0][0x620] ;  /* 0x00018800ff0e7b82 */ /* 0x000ea20000000a00 */
[----:B-1----:R-:W-:-:S04]  /*b9a0*/  ISETP.NE.U32.AND P0, PT, R10, RZ, PT ;  /* 0x000000ff0a00720c */ /* 0x002fc80003f05070 */
[----:B------:R-:W-:Y:S02]  /*b9b0*/  ISETP.NE.AND.EX P0, PT, R11, RZ, PT, P0 ;  /* 0x000000ff0b00720c */ /* 0x000fe40003f05300 */
[----:B0-----:R-:W-:-:S05]  /*b9c0*/  I2FP.F32.U32 R0, R20 ;  /* 0x0000001400007245 */ /* 0x001fca0000201000 */
[----:B------:R-:W-:-:S04]  /*b9d0*/  FMUL R0, R0, UR4 ;  /* 0x0000000400007c20 */ /* 0x000fc80008400000 */
[----:B------:R0:W1:Y:S02]  /*b9e0*/  F2I.U32.TRUNC.NTZ R21, R0 ;  /* 0x0000000000157305 */ /* 0x000064000020f000 */
[----:B---34-:R-:W-:Y:S05]  /*b9f0*/  @!P0 BRA `(.L_x_358) ;  /* 0x0000000000288947 */ /* 0x018fea0003800000 */
[----:B0-----:R-:W0:Y:S02]  /*ba00*/  LDC R0, c[0x0][0x634] ;  /* 0x00018d00ff007b82 */ /* 0x001e240000000800 */
        /* <DEDUP_REMOVED lines=9> */
.L_x_358:
[-CC-:B------:R-:W-:Y:S01]  /*baa0*/  SHF.R.U64 R22, R8, R12.reuse, R9.reuse ;  /* 0x0000000c08167219 */ /* 0x180fe20000001209 */
[----:B------:R-:W3:Y:S01]  /*bab0*/  LDC.64 R30, c[0x0][0x640] ;  /* 0x00019000ff1e7b82 */ /* 0x000ee20000000a00 */
[----:B0-----:R-:W-:Y:S01]  /*bac0*/  SHF.R.U32.HI R0, RZ, R12, R9 ;  /* 0x0000000cff007219 */ /* 0x001fe20000011609 */
[----:B------:R-:W-:Y:S01]  /*bad0*/  IMAD.MOV.U32 R4, RZ, RZ, R19 ;  /* 0x000000ffff047224 */ /* 0x000fe200078e0013 */
[----:B------:R-:W-:Y:S01]  /*bae0*/  IADD3 R3, P0, RZ, -R22, RZ ;  /* 0x80000016ff037210 */ /* 0x000fe20007f1e0ff */
[----:B-1----:R-:W-:Y:S01]  /*baf0*/  IMAD.MOV R21, RZ, RZ, -R21 ;  /* 0x000000ffff157224 */ /* 0x002fe200078e0a15 */
[----:B------:R-:W-:Y:S01]  /*bb00*/  ULDC UR4, c[0x0][0x154] ;  /* 0x0000550000047ab9 */ /* 0x000fe20000000800 */
[----:B------:R-:W-:Y:S02]  /*bb10*/  IMAD.MOV.U32 R7, RZ, RZ, 0x1 ;  /* 0x00000001ff077424 */ /* 0x000fe400078e00ff */
[----:B------:R-:W0:Y:S01]  /*bb20*/  LDC R6, c[0x0][0x618] ;  /* 0x00018600ff067b82 */ /* 0x000e220000000800 */
[----:B------:R-:W-:-:S02]  /*bb30*/  IMAD.X R5, RZ, RZ, ~R0, P0 ;  /* 0x000000ffff057224 */ /* 0x000fc400000e0e00 */
[----:B------:R-:W-:Y:S02]  /*bb40*/  IMAD R26, R23, R21, R20 ;  /* 0x00000015171a7224 */ /* 0x000fe400078e0214 */
[-C--:B--2---:R-:W-:Y:S02]  /*bb50*/  IMAD R0, R5, R14.reuse, RZ ;  /* 0x0000000e05007224 */ /* 0x084fe400078e02ff */
[----:B------:R-:W-:Y:S01]  /*bb60*/  IMAD.MOV.U32 R5, RZ, RZ, R18 ;  /* 0x000000ffff057224 */ /* 0x000fe200078e0012 */
[----:B------:R-:W1:Y:S01]  /*bb70*/  LDC R8, c[0x0][0x608] ;  /* 0x00018200ff087b82 */ /* 0x000e620000000800 */
[----:B------:R-:W-:-:S04]  /*bb80*/  IMAD.WIDE.U32 R4, R3, R14, R4 ;  /* 0x0000000e03047225 */ /* 0x000fc800078e0004 */
[----:B------:R-:W-:-:S03]  /*bb90*/  IMAD R3, R3, R15, R0 ;  /* 0x0000000f03037224 */ /* 0x000fc600078e0200 */
[----:B------:R-:W2:Y:S01]  /*bba0*/  LDC R28, c[0x0][0x658] ;  /* 0x00019600ff1c7b82 */ /* 0x000ea20000000800 */
[----:B------:R-:W-:Y:S01]  /*bbb0*/  I2FP.F32.U32 R0, R24 ;  /* 0x0000001800007245 */ /* 0x000fe20000201000 */
[----:B------:R-:W-:Y:S01]  /*bbc0*/  IMAD.IADD R3, R5, 0x1, R3 ;  /* 0x0000000105037824 */ /* 0x000fe200078e0203 */
[----:B---3--:R-:W-:Y:S01]  /*bbd0*/  ISETP.NE.U32.AND P0, PT, R30, RZ, PT ;  /* 0x000000ff1e00720c */ /* 0x008fe20003f05070 */
[----:B------:R-:W-:Y:S02]  /*bbe0*/  IMAD.MOV.U32 R5, RZ, RZ, -0x1 ;  /* 0xffffffffff057424 */ /* 0x000fe400078e00ff */
[----:B------:R-:W-:Y:S02]  /*bbf0*/  FMUL R0, R0, UR4 ;  /* 0x0000000400007c20 */ /* 0x000fe40008400000 */
[----:B------:R-:W3:Y:S01]  /*bc00*/  LDC R15, c[0x0][0x148] ;  /* 0x00005200ff0f7b82 */ /* 0x000ee20000000800 */
[----:B0-----:R-:W-:Y:S01]  /*bc10*/  SHF.R.U64 R12, R4, R6, R3 ;  /* 0x00000006040c7219 */ /* 0x001fe20000001203 */
[----:B------:R0:W4:Y:S01]  /*bc20*/  F2I.U32.TRUNC.NTZ R14, R0 ;  /* 0x00000000000e7305 */ /* 0x000122000020f000 */
[----:B------:R-:W-:-:S02]  /*bc30*/  ISETP.NE.AND.EX P0, PT, R31, RZ, PT, P0 ;  /* 0x000000ff1f00720c */ /* 0x000fc40003f05300 */
[----:B------:R-:W-:-:S03]  /*bc40*/  SHF.R.U32.HI R3, RZ, R6, R3 ;  /* 0x00000006ff037219 */ /* 0x000fc60000011603 */
[----:B------:R-:W0:Y:S01]  /*bc50*/  LDC R20, c[0x0][0x600] ;  /* 0x00018000ff147b82 */ /* 0x000e220000000800 */
[-CC-:B-1----:R-:W-:Y:S02]  /*bc60*/  SHF.R.U64 R10, R12, R8.reuse, R3.reuse ;  /* 0x000000080c0a7219 */ /* 0x182fe40000001203 */
[----:B------:R-:W-:-:S05]  /*bc70*/  SHF.R.U32.HI R3, RZ, R8, R3 ;  /* 0x00000008ff037219 */ /* 0x000fca0000011603 */
[----:B------:R-:W1:Y:S01]  /*bc80*/  LDC R23, c[0x0][0x648] ;  /* 0x00019200ff177b82 */ /* 0x000e620000000800 */
[-C--:B--2---:R-:W-:Y:S02]  /*bc90*/  SHF.L.U32 R4, R5, R28.reuse, RZ ;  /* 0x0000001c05047219 */ /* 0x084fe400000006ff */
[-CC-:B------:R-:W-:Y:S02]  /*bca0*/  SHF.R.U64 R13, R10, R28.reuse, R3.reuse ;  /* 0x0000001c0a0d7219 */ /* 0x180fe40000001203 */
[----:B------:R-:W-:Y:S02]  /*bcb0*/  SHF.R.U32.HI R5, RZ, R28, R3 ;  /* 0x0000001cff057219 */ /* 0x000fe40000011603 */
[----:B------:R-:W-:Y:S01]  /*bcc0*/  LOP3.LUT R21, RZ, R4, RZ, 0x33, !PT ;  /* 0x00000004ff157212 */ /* 0x000fe200078e33ff */
[----:B------:R-:W2:Y:S01]  /*bcd0*/  LDC R25, c[0x0][0x638] ;  /* 0x00018e00ff197b82 */ /* 0x000ea20000000800 */
[----:B------:R-:W-:Y:S01]  /*bce0*/  SHF.L.U32 R28, R7, R28, RZ ;  /* 0x0000001c071c7219 */ /* 0x000fe200000006ff */
[----:B------:R-:W-:-:S06]  /*bcf0*/  IMAD.MOV.U32 R4, RZ, RZ, R13 ;  /* 0x000000ffff047224 */ /* 0x000fcc00078e000d */
[----:B------:R-:W0:Y:S01]  /*bd00*/  LDC R27, c[0x0][0x610] ;  /* 0x00018400ff1b7b82 */ /* 0x000e220000000800 */
[----:B----4-:R-:W-:Y:S05]  /*bd10*/  @!P0 BRA `(.L_x_359) ;  /* 0x0000000000288947 */ /* 0x010fea0003800000 */
        /* <DEDUP_REMOVED lines=10> */
.L_x_359:
[----:B------:R-:W4:Y:S01]  /*bdc0*/  LDC R3, c[0x0][0x65c] ;  /* 0x00019700ff037b82 */ /* 0x000f220000000800 */
[----:B01----:R-:W-:Y:S01]  /*bdd0*/  SHF.R.U64 R0, R4, R23, R5 ;  /* 0x0000001704007219 */ /* 0x003fe20000001205 */
[----:B------:R-:W-:Y:S02]  /*bde0*/  VIADD R5, R20, 0xffffffff ;  /* 0xffffffff14057836 */ /* 0x000fe40000000000 */
[----:B------:R-:W-:Y:S02]  /*bdf0*/  IMAD.MOV R14, RZ, RZ, -R14 ;  /* 0x000000ffff0e7224 */ /* 0x000fe400078e0a0e */
[----:B------:R-:W-:Y:S01]  /*be00*/  IMAD.MOV R4, RZ, RZ, -R0 ;  /* 0x000000ffff047224 */ /* 0x000fe200078e0a00 */
[----:B------:R-:W-:Y:S01]  /*be10*/  LOP3.LUT R5, R12, R5, RZ, 0xc0, !PT ;  /* 0x000000050c057212 */ /* 0x000fe200078ec0ff */
[----:B------:R-:W-:Y:S01]  /*be20*/  IMAD.MOV.U32 R6, RZ, RZ, 0x1 ;  /* 0x00000001ff067424 */ /* 0x000fe200078e00ff */
[----:B----4-:R-:W-:Y:S02]  /*be30*/  ISETP.NE.AND P0, PT, R3, 0x1, PT ;  /* 0x000000010300780c */ /* 0x010fe40003f05270 */
[----:B------:R-:W-:-:S05]  /*be40*/  LOP3.LUT R3, R10, R21, RZ, 0xc0, !PT ;  /* 0x000000150a037212 */ /* 0x000fca00078ec0ff */
[----:B------:R-:W-:Y:S02]  /*be50*/  IMAD R3, R28, R0, R3 ;  /* 0x000000001c037224 */ /* 0x000fe400078e0203 */
[----:B--2---:R-:W-:-:S04]  /*be60*/  IMAD R0, R4, R25, R13 ;  /* 0x0000001904007224 */ /* 0x004fc800078e020d */
[----:B---3--:R-:W-:Y:S02]  /*be70*/  @P0 IMAD R26, R15, R14, R24 ;  /* 0x0000000e0f1a0224 */ /* 0x008fe400078e0218 */
[----:B------:R-:W-:Y:S01]  /*be80*/  IMAD R4, R0, R20, R5 ;  /* 0x0000001400047224 */ /* 0x000fe200078e0205 */
[----:B------:R-:W-:Y:S01]  /*be90*/  PRMT R0, R6, 0x7610, R0 ;  /* 0x0000761006007816 */ /* 0x000fe20000000000 */
[----:B------:R-:W-:-:S05]  /*bea0*/  IMAD R3, R3, R27, R26 ;  /* 0x0000001b03037224 */ /* 0x000fca00078e021a */
[----:B------:R-:W-:Y:S02]  /*beb0*/  SEL R5, R4, R3, !P0 ;  /* 0x0000000304057207 */ /* 0x000fe40004000000 */
[----:B------:R-:W-:-:S03]  /*bec0*/  SEL R3, R3, R4, !P0 ;  /* 0x0000000403037207 */ /* 0x000fc60004000000 */
[----:B------:R0:W-:Y:S04]  /*bed0*/  STL [R1], R5 ;  /* 0x0000000501007387 */ /* 0x0001e80000100800 */
.L_x_357:
[----:B------:R-:W-:Y:S01]  /*bee0*/  LOP3.LUT P0, RZ, R0, 0xff, RZ, 0xc0, !PT ;  /* 0x000000ff00ff7812 */ /* 0x000fe2000780c0ff */
[----:B------:R-:W-:-:S12]  /*bef0*/  IMAD.MOV.U32 R23, RZ, RZ, R3 ;  /* 0x000000ffff177224 */ /* 0x000fd800078e0003 */
[----:B------:R-:W-:Y:S05]  /*bf00*/  @P0 BRA `(.L_x_360) ;  /* 0xffffff5000d40947 */ /* 0x000fea000383ffff */
[----:B------:R-:W-:Y:S05]  /*bf10*/  EXIT ;  /* 0x000000000000794d */ /* 0x000fea0003800000 */
.L_x_7:
[----:B0-----:R-:W-:Y:S01]  /*bf20*/  ULDC.64 UR4, c[0x0][0x650] ;  /* 0x0001940000047ab9 */ /* 0x001fe20000000a00 */
[----:B------:R-:W-:Y:S01]  /*bf30*/  PRMT R6, RZ, 0x7610, R6 ;  /* 0x00007610ff067816 */ /* 0x000fe20000000006 */
[----:B------:R-:W-:Y:S01]  /*bf40*/  IMAD.MOV.U32 R16, RZ, RZ, -0x1 ;  /* 0xffffffffff107424 */ /* 0x000fe200078e00ff */
[----:B------:R-:W-:Y:S01]  /*bf50*/  ISETP.GE.U32.AND P0, PT, R19, UR4, PT ;  /* 0x0000000413007c0c */ /* 0x000fe2000bf06070 */
[----:B------:R-:W-:Y:S02]  /*bf60*/  IMAD.MOV.U32 R2, RZ, RZ, -0x1 ;  /* 0xffffffffff027424 */ /* 0x000fe400078e00ff */
[----:B------:R-:W-:Y:S01]  /*bf70*/  IMAD.MOV.U32 R13, RZ, RZ, -0x1 ;  /* 0xffffffffff0d7424 */ /* 0x000fe200078e00ff */
[----:B------:R-:W-:-:S13]  /*bf80*/  ISETP.GE.U32.AND.EX P0, PT, R18, UR5, PT, P0 ;  /* 0x0000000512007c0c */ /* 0x000fda000bf06100 */
[----:B------:R-:W-:Y:S05]  /*bf90*/  @P0 BRA `(.L_x_361) ;  /* 0x0000000400340947 */ /* 0x000fea0003800000 */
        /* <DEDUP_REMOVED lines=18> */
.L_x_362:
[----:B------:R-:W0:Y:S01]  /*c0c0*/  LDC.64 R26, c[0x0][0x640] ;  /* 0x00019000ff1a7b82 */ /* 0x000e220000000a00 */
[-C--:B------:R-:W-:Y:S01]  /*c0d0*/  SHF.R.U64 R20, R12, R6.reuse, R13 ;  /* 0x000000060c147219 */ /* 0x080fe2000000120d */
[----:B------:R-:W-:Y:S01]  /*c0e0*/  IMAD.MOV.U32 R8, RZ, RZ, R19 ;  /* 0x000000ffff087224 */ /* 0x000fe200078e0013 */
[----:B------:R-:W-:Y:S01]  /*c0f0*/  SHF.R.U32.HI R2, RZ, R6, R13 ;  /* 0x00000006ff027219 */ /* 0x000fe2000001160d */
[----:B------:R-:W-:Y:S01]  /*c100*/  IMAD.MOV.U32 R28, RZ, RZ, 0x1 ;  /* 0x00000001ff1c7424 */ /* 0x000fe200078e00ff */
        /* <DEDUP_REMOVED lines=9> */
[----:B0-----:R-:W-:-:S03]  /*c1a0*/  ISETP.NE.U32.AND P0, PT, R26, RZ, PT ;  /* 0x000000ff1a00720c */ /* 0x001fc60003f05070 */
[----:B------:R-:W-:Y:S01]  /*c1b0*/  IMAD.IADD R9, R9, 0x1, R11 ;  /* 0x0000000109097824 */ /* 0x000fe200078e020b */
[----:B------:R-:W-:Y:S02]  /*c1c0*/  ISETP.NE.AND.EX P0, PT, R27, RZ, PT, P0 ;  /* 0x000000ff1b00720c */ /* 0x000fe40003f05300 */
[----:B------:R-:W0:Y:S02]  /*c1d0*/  LDC R16, c[0x0][0x600] ;  /* 0x00018000ff107b82 */ /* 0x000e240000000800 */
[-CC-:B-1----:R-:W-:Y:S01]  /*c1e0*/  SHF.R.U64 R6, R8, R10.reuse, R9.reuse ;  /* 0x0000000a08067219 */ /* 0x182fe20000001209 */
[----:B------:R-:W-:Y:S01]  /*c1f0*/  IMAD.MOV.U32 R8, RZ, RZ, -0x1 ;  /* 0xffffffffff087424 */ /* 0x000fe200078e00ff */
[----:B------:R-:W-:-:S04]  /*c200*/  SHF.R.U32.HI R9, RZ, R10, R9 ;  /* 0x0000000aff097219 */ /* 0x000fc80000011609 */
[----:B------:R-:W1:Y:S01]  /*c210*/  LDC R22, c[0x0][0x648] ;  /* 0x00019200ff167b82 */ /* 0x000e620000000800 */
[-CC-:B--2---:R-:W-:Y:S02]  /*c220*/  SHF.R.U64 R21, R6, R12.reuse, R9.reuse ;  /* 0x0000000c06157219 */ /* 0x184fe40000001209 */
[----:B------:R-:W-:-:S05]  /*c230*/  SHF.R.U32.HI R2, RZ, R12, R9 ;  /* 0x0000000cff027219 */ /* 0x000fca0000011609 */
[----:B------:R-:W2:Y:S01]  /*c240*/  LDC R24, c[0x0][0x638] ;  /* 0x00018e00ff187b82 */ /* 0x000ea20000000800 */
[-C--:B---3--:R-:W-:Y:S02]  /*c250*/  SHF.L.U32 R8, R8, R25.reuse, RZ ;  /* 0x0000001908087219 */ /* 0x088fe400000006ff */
[-CC-:B------:R-:W-:Y:S02]  /*c260*/  SHF.R.U64 R23, R21, R25.reuse, R2.reuse ;  /* 0x0000001915177219 */ /* 0x180fe40000001202 */
[----:B------:R-:W-:Y:S02]  /*c270*/  LOP3.LUT R30, RZ, R8, RZ, 0x33, !PT ;  /* 0x00000008ff1e7212 */ /* 0x000fe400078e33ff */
[----:B------:R-:W-:Y:S01]  /*c280*/  SHF.R.U32.HI R9, RZ, R25, R2 ;  /* 0x00000019ff097219 */ /* 0x000fe20000011602 */
[----:B------:R-:W3:Y:S01]  /*c290*/  LDC R29, c[0x0][0x610] ;  /* 0x00018400ff1d7b82 */ /* 0x000ee20000000800 */
[----:B------:R-:W-:Y:S01]  /*c2a0*/  IMAD.MOV.U32 R8, RZ, RZ, R23 ;  /* 0x000000ffff087224 */ /* 0x000fe200078e0017 */
[----:B------:R-:W-:Y:S06]  /*c2b0*/  @!P0 BRA `(.L_x_363) ;  /* 0x0000000000288947 */ /* 0x000fec0003800000 */
        /* <DEDUP_REMOVED lines=10> */
.L_x_363:
[----:B------:R-:W4:Y:S01]  /*c360*/  LDC R2, c[0x0][0x65c] ;  /* 0x00019700ff027b82 */ /* 0x000f220000000800 */
[----:B-1----:R-:W-:Y:S01]  /*c370*/  SHF.R.U64 R5, R8, R22, R9 ;  /* 0x0000001608057219 */ /* 0x002fe20000001209 */
[----:B0-----:R-:W-:Y:S01]  /*c380*/  VIADD R9, R16, 0xffffffff ;  /* 0xffffffff10097836 */ /* 0x001fe20000000000 */
[----:B------:R-:W-:Y:S01]  /*c390*/  SHF.L.U32 R28, R28, R25, RZ ;  /* 0x000000191c1c7219 */ /* 0x000fe200000006ff */
[----:B------:R-:W-:Y:S02]  /*c3a0*/  IMAD.MOV.U32 R13, RZ, RZ, R20 ;  /* 0x000000ffff0d7224 */ /* 0x000fe400078e0014 */
[----:B------:R-:W-:Y:S01]  /*c3b0*/  IMAD.MOV R8, RZ, RZ, -R5 ;  /* 0x000000ffff087224 */ /* 0x000fe200078e0a05 */
[----:B----4-:R-:W-:Y:S02]  /*c3c0*/  ISETP.NE.AND P0, PT, R2, 0x1, PT ;  /* 0x000000010200780c */ /* 0x010fe40003f05270 */
[----:B------:R-:W-:-:S11]  /*c3d0*/  LOP3.LUT R2, R21, R30, RZ, 0xc0, !PT ;  /* 0x0000001e15027212 */ /* 0x000fd600078ec0ff */
[----:B------:R-:W-:Y:S02]  /*c3e0*/  @P0 IMAD R3, R7, R14, R4 ;  /* 0x0000000e07030224 */ /* 0x000fe400078e0204 */
[----:B------:R-:W-:Y:S01]  /*c3f0*/  IMAD R4, R28, R5, R2 ;  /* 0x000000051c047224 */ /* 0x000fe200078e0202 */
[----:B------:R-:W-:Y:S01]  /*c400*/  LOP3.LUT R5, R6, R9, RZ, 0xc0, !PT ;  /* 0x0000000906057212 */ /* 0x000fe200078ec0ff */
[----:B--2---:R-:W-:Y:S02]  /*c410*/  IMAD R2, R8, R24, R23 ;  /* 0x0000001808027224 */ /* 0x004fe400078e0217 */
[----:B---3--:R-:W-:Y:S02]  /*c420*/  IMAD R3, R4, R29, R3 ;  /* 0x0000001d04037224 */ /* 0x008fe400078e0203 */
[----:B------:R-:W-:Y:S02]  /*c430*/  IMAD R16, R2, R16, R5 ;  /* 0x0000001002107224 */ /* 0x000fe400078e0205 */
[----:B------:R-:W-:-:S03]  /*c440*/  IMAD.MOV.U32 R6, RZ, RZ, 0x1 ;  /* 0x00000001ff067424 */ /* 0x000fc600078e00ff */
[----:B------:R-:W-:Y:S02]  /*c450*/  SEL R2, R16, R3, !P0 ;  /* 0x0000000310027207 */ /* 0x000fe40004000000 */
[----:B------:R-:W-:-:S07]  /*c460*/  SEL R16, R3, R16, !P0 ;  /* 0x0000001003107207 */ /* 0x000fce0004000000 */
.L_x_361:
[----:B------:R-:W-:-:S08]  /*c470*/  NOP ;  /* 0x0000000000007918 */ /* 0x000fd00000000000 */
[----:B------:R-:W0:-:S00]  /*c480*/  USETMAXREG.DEALLOC.CTAPOOL 0x28 ;  /* 0x00000028000079c8 */ /* 0x000e0000080e0500 */
[----:B0-----:R-:W-:-:S13]  /*c490*/  ISETP.NE.AND P0, PT, R0, RZ, PT ;  /* 0x000000ff0000720c */ /* 0x001fda0003f05270 */
[----:B------:R-:W-:Y:S05]  /*c4a0*/  @P0 EXIT ;  /* 0x000000000000094d */ /* 0x000fea0003800000 */
[----:B------:R-:W-:Y:S01]  /*c4b0*/  LOP3.LUT P0, RZ, R6, 0xff, RZ, 0xc0, !PT ;  /* 0x000000ff06ff7812 */ /* 0x000fe2000780c0ff */
[----:B------:R-:W-:Y:S02]  /*c4c0*/  IMAD.MOV.U32 R0, RZ, RZ, 0x1 ;  /* 0x00000001ff007424 */ /* 0x000fe400078e00ff */
[----:B------:R-:W-:-:S10]  /*c4d0*/  IMAD.MOV.U32 R11, RZ, RZ, RZ ;  /* 0x000000ffff0b7224 */ /* 0x000fd400078e00ff */
[----:B------:R-:W-:Y:S05]  /*c4e0*/  @!P0 BRA `(.L_x_364) ;  /* 0x0000000c00508947 */ /* 0x000fea0003800000 */
[----:B------:R-:W0:Y:S01]  /*c4f0*/  LDC R0, c[0x0][0x28c] ;  /* 0x0000a300ff007b82 */ /* 0x000e220000000800 */
[----:B------:R-:W1:Y:S01]  /*c500*/  S2R R7, SR_CgaCtaId ;  /* 0x0000000000077919 */ /* 0x000e620000008800 */
[----:B------:R-:W-:Y:S01]  /*c510*/  ULDC UR5, c[0x0][0x658] ;  /* 0x0001960000057ab9 */ /* 0x000fe20000000800 */
[----:B------:R-:W-:Y:S01]  /*c520*/  UMOV UR7, 0xffffffff ;  /* 0xffffffff00077882 */ /* 0x000fe20000000000 */
[----:B------:R-:W-:Y:S01]  /*c530*/  ULDC UR6, c[0x0][0xc] ;  /* 0x0000030000067ab9 */ /* 0x000fe20000000800 */
[----:B------:R-:W-:Y:S01]  /*c540*/  USHF.L.U32 UR8, UR7, UR5, URZ ;  /* 0x0000000507087299 */ /* 0x000fe2000800063f */
[----:B------:R-:W-:Y:S01]  /*c550*/  IMAD.MOV.U32 R4, RZ, RZ, 0x2800 ;  /* 0x00002800ff047424 */ /* 0x000fe200078e00ff */
[----:B------:R-:W-:Y:S01]  /*c560*/  UMOV UR9, 0x1 ;  /* 0x0000000100097882 */ /* 0x000fe20000000000 */
[----:B------:R-:W-:Y:S01]  /*c570*/  ULDC UR7, c[0x0][0x10] ;  /* 0x0000040000077ab9 */ /* 0x000fe20000000800 */
[----:B------:R-:W-:Y:S01]  /*c580*/  USHF.L.U32 UR18, UR9, UR5, URZ ;  /* 0x0000000509127299 */ /* 0x000fe2000800063f */
[----:B------:R-:W-:Y:S01]  /*c590*/  BSSY B0, `(.L_x_364) ;  /* 0x00000c9000007945 */ /* 0x000fe20003800000 */
[----:B------:R-:W-:Y:S01]  /*c5a0*/  UIMAD.WIDE.U32 UR6, UR6, UR7, URZ ;  /* 0x00000007060672a5 */ /* 0x000fe2000f8e003f */
[----:B------:R-:W-:Y:S01]  /*c5b0*/  IMAD.MOV.U32 R10, RZ, RZ, 0x1 ;  /* 0x00000001ff0a7424 */ /* 0x000fe200078e00ff */
[----:B------:R-:W-:Y:S01]  /*c5c0*/  ULDC UR5, c[0x0][0x14] ;  /* 0x0000050000057ab9 */ /* 0x000fe20000000800 */
[----:B------:R-:W-:Y:S01]  /*c5d0*/  LOP3.LUT R6, R17, 0x2, RZ, 0xfc, !PT ;  /* 0x0000000211067812 */ /* 0x000fe200078efcff */
[----:B------:R-:W-:Y:S01]  /*c5e0*/  UIMAD.WIDE.U32 UR22, UR6, UR5, URZ ;  /* 0x00000005061672a5 */ /* 0x000fe2000f8e003f */
[----:B------:R-:W-:Y:S01]  /*c5f0*/  IMAD.MOV.U32 R11, RZ, RZ, RZ ;  /* 0x000000ffff0b7224 */ /* 0x000fe200078e00ff */
[----:B------:R-:W-:Y:S01]  /*c600*/  UIMAD UR13, UR7, UR5, URZ ;  /* 0x00000005070d72a4 */ /* 0x000fe2000f8e023f */
[----:B------:R-:W-:Y:S01]  /*c610*/  ULDC UR4, c[0x0][0x600] ;  /* 0x0001800000047ab9 */ /* 0x000fe20000000800 */
[----:B------:R-:W-:-:S02]  /*c620*/  ULOP3.LUT UR17, URZ, UR8, URZ, 0x33, !UPT ;  /* 0x000000083f117292 */ /* 0x000fc4000f8e333f */
[----:B------:R-:W-:Y:S01]  /*c630*/  UIADD3 UR4, UR4, -0x1, URZ ;  /* 0xffffffff04047890 */ /* 0x000fe2000fffe03f */
[----:B0-----:R-:W-:Y:S01]  /*c640*/  VIADD R0, R0, 0x7f ;  /* 0x0000007f00007836 */ /* 0x001fe20000000000 */
[----:B------:R-:W-:Y:S01]  /*c650*/  UIADD3 UR13, UR23, UR13, URZ ;  /* 0x0000000d170d7290 */ /* 0x000fe2000fffe03f */
[----:B------:R-:W-:-:S03]  /*c660*/  ULDC.64 UR24, c[0x0][0x198] ;  /* 0x0000660000187ab9 */ /* 0x000fc60000000a00 */
[----:B------:R-:W-:-:S04]  /*c670*/  SHF.R.S32.HI R3, RZ, 0x1f, R0 ;  /* 0x0000001fff037819 */ /* 0x000fc80000011400 */
[----:B------:R-:W-:Y:S01]  /*c680*/  LEA.HI R3, R3, R0, RZ, 0x7 ;  /* 0x0000000003037211 */ /* 0x000fe200078f38ff */
[----:B------:R-:W-:Y:S01]  /*c690*/  IMAD.MOV.U32 R0, RZ, RZ, 0x1 ;  /* 0x00000001ff007424 */ /* 0x000fe200078e00ff */
[----:B-1----:R-:W-:Y:S02]  /*c6a0*/  LOP3.LUT R7, R7, 0x1, RZ, 0xc0, !PT ;  /* 0x0000000107077812 */ /* 0x002fe400078ec0ff */
[----:B------:R-:W-:-:S03]  /*c6b0*/  SHF.R.S32.HI R8, RZ, 0x7, R3 ;  /* 0x00000007ff087819 */ /* 0x000fc60000011403 */
[----:B------:R-:W-:Y:S02]  /*c6c0*/  IMAD R9, R7, R4, 0x1e100 ;  /* 0x0001e10007097424 */ /* 0x000fe400078e0204 */
[----:B------:R-:W-:-:S07]  /*c6d0*/  VIADD R12, R8, 0x1 ;  /* 0x00000001080c7836 */ /* 0x000fce0000000000 */
.L_x_375:
[----:B------:R-:W-:-:S03]  /*c6e0*/  UMOV UR5, 0xffffffff ;  /* 0xffffffff00057882 */ /* 0x000fc60000000000 */
[----:B------:R-:W-:Y:S05]  /*c6f0*/  BRA.DIV UR5, `(.L_x_365) ;  /* 0x0000000e05d87947 */ /* 0x000fea000b800000 */
[----:B------:R-:W-:-:S13]  /*c700*/  ELECT P6, URZ, PT ;  /* 0x00000000003f782f */ /* 0x000fda00038c0000 */
.L_x_387:
[----:B------:R-:W0:Y:S01]  /*c710*/  LDC R3, c[0x0][0x28c] ;  /* 0x0000a300ff037b82 */ /* 0x000e220000000800 */
[----:B------:R-:W-:Y:S01]  /*c720*/  BSSY B1, `(.L_x_366) ;  /* 0x000003a000017945 */ /* 0x000fe20003800000 */
[----:B0-----:R-:W-:-:S13]  /*c730*/  ISETP.LT.OR P6, PT, R3, 0x1, !P6 ;  /* 0x000000010300780c */ /* 0x001fda00077c1670 */
[----:B------:R-:W-:Y:S05]  /*c740*/  @P6 BRA `(.L_x_367) ;  /* 0x0000000000dc6947 */ /* 0x000fea0003800000 */
[----:B------:R-:W-:Y:S02]  /*c750*/  IMAD R5, R2, 0x2, R7 ;  /* 0x0000000202057824 */ /* 0x000fe400078e0207 */
[----:B------:R-:W-:Y:S02]  /*c760*/  IMAD R16, R16, 0xc0, RZ ;  /* 0x000000c010107824 */ /* 0x000fe400078e02ff */
[----:B------:R-:W-:Y:S02]  /*c770*/  IMAD.MOV.U32 R22, RZ, RZ, RZ ;  /* 0x000000ffff167224 */ /* 0x000fe400078e00ff */
[----:B------:R-:W-:Y:S02]  /*c780*/  IMAD.MOV.U32 R2, RZ, RZ, R12 ;  /* 0x000000ffff027224 */ /* 0x000fe400078e000c */
[----:B------:R-:W-:Y:S02]  /*c790*/  IMAD.MOV.U32 R3, RZ, RZ, R0 ;  /* 0x000000ffff037224 */ /* 0x000fe400078e0000 */
[----:B------:R-:W-:-:S02]  /*c7a0*/  IMAD.MOV.U32 R4, RZ, RZ, R11 ;  /* 0x000000ffff047224 */ /* 0x000fc400078e000b */
[----:B------:R-:W-:-:S07]  /*c7b0*/  IMAD R15, R5, 0x50, RZ ;  /* 0x00000050050f7824 */ /* 0x000fce00078e02ff */
.L_x_370:
[----:B------:R-:W0:Y:S01]  /*c7c0*/  S2R R14, SR_CgaCtaId ;  /* 0x00000000000e7919 */ /* 0x000e220000008800 */
[----:B------:R-:W-:Y:S01]  /*c7d0*/  MOV R5, 0x400 ;  /* 0x0000040000057802 */ /* 0x000fe20000000f00 */
[----:B------:R-:W1:Y:S03]  /*c7e0*/  S2R R23, SR_TID.X ;  /* 0x0000000000177919 */ /* 0x000e660000002100 */
[----:B0-----:R-:W-:Y:S02]  /*c7f0*/  LEA R21, R14, R5, 0x18 ;  /* 0x000000050e157211 */ /* 0x001fe400078ec0ff */
[----:B------:R-:W-:Y:S02]  /*c800*/  SHF.L.U32 R5, R3, 0x1f, RZ ;  /* 0x0000001f03057819 */ /* 0x000fe400000006ff */
[----:B-1----:R-:W-:Y:S01]  /*c810*/  LOP3.LUT P1, RZ, R23, 0x7f, RZ, 0xc0, !PT ;  /* 0x0000007f17ff7812 */ /* 0x002fe2000782c0ff */
[----:B------:R-:W-:-:S04]  /*c820*/  IMAD R20, R4, 0x8, R21 ;  /* 0x0000000804147824 */ /* 0x000fc800078e0215 */
[----:B------:R-:W0:Y:S08]  /*c830*/  SYNCS.PHASECHK.TRANS64.TRYWAIT P0, [R20+URZ+0x28], R5 ;  /* 0x00002805140075a7 */ /* 0x000e30000800017f */
[----:B------:R-:W1:Y:S01]  /*c840*/  @!P1 LDC R14, c[0x0][0x500] ;  /* 0x00014000ff0e9b82 */ /* 0x000e620000000800 */
[----:B0-----:R-:W-:Y:S05]  /*c850*/  @!P0 BRA `(.L_x_368) ;  /* 0x0000000c00a08947 */ /* 0x001fea0003800000 */
.L_x_388:
[----:B0-----:R-:W-:Y:S01]  /*c860*/  PRMT R5, R6, 0x9910, RZ ;  /* 0x0000991006057816 */ /* 0x001fe200000000ff */
[----:B-1----:R0:W-:Y:S03]  /*c870*/  @!P1 SYNCS.ARRIVE.TRANS64 RZ, [R20+URZ], R14 ;  /* 0x0000000e14ff99a7 */ /* 0x0021e6000800003f */
[----:B------:R-:W-:-:S13]  /*c880*/  ISETP.NE.AND P0, PT, R5, 0x2, PT ;  /* 0x000000020500780c */ /* 0x000fda0003f05270 */
[----:B0-----:R-:W-:Y:S05]  /*c890*/  @P0 BRA `(.L_x_369) ;  /* 0x0000000000040947 */ /* 0x001fea0003800000 */
[----:B------:R-:W-:Y:S01]  /*c8a0*/  BPT.TRAP 0x1 ;  /* 0x000000040000795c */ /* 0x000fe20000300000 */
.L_x_369:
[----:B------:R-:W-:Y:S01]  /*c8b0*/  IMAD R5, R4, 0x6000, R21 ;  /* 0x0000600004057824 */ /* 0x000fe200078e0215 */
[----:B------:R-:W-:Y:S01]  /*c8c0*/  R2UR UR19, R21 ;  /* 0x00000000151372ca */ /* 0x000fe200000e0000 */
[----:B------:R-:W-:Y:S01]  /*c8d0*/  VIADD R2, R2, 0xffffffff ;  /* 0xffffffff02027836 */ /* 0x000fe20000000000 */
[----:B------:R-:W-:Y:S01]  /*c8e0*/  R2UR UR9, R20 ;  /* 0x00000000140972ca */ /* 0x000fe200000e0000 */
[----:B------:R-:W-:Y:S01]  /*c8f0*/  UIADD3 UR6, UP0, UR24, 0xf0, URZ ;  /* 0x000000f018067890 */ /* 0x000fe2000ff1e03f */
[----:B------:R-:W-:Y:S01]  /*c900*/  R2UR UR5, R5 ;  /* 0x00000000050572ca */ /* 0x000fe200000e0000 */
[----:B------:R-:W-:Y:S01]  /*c910*/  IMAD R5, R4, 0x5000, R9 ;  /* 0x0000500004057824 */ /* 0x000fe200078e0209 */
[----:B------:R-:W-:Y:S01]  /*c920*/  R2UR UR11, R16 ;  /* 0x00000000100b72ca */ /* 0x000fe200000e0000 */
[----:B------:R-:W-:Y:S01]  /*c930*/  UIADD3 UR26, UP1, UR24, 0x1f0, URZ ;  /* 0x000001f0181a7890 */ /* 0x000fe2000ff3e03f */
[----:B------:R-:W-:Y:S01]  /*c940*/  R2UR UR10, R22 ;  /* 0x00000000160a72ca */ /* 0x000fe200000e0000 */
[----:B------:R-:W-:Y:S01]  /*c950*/  UIADD3.X UR7, URZ, UR25, URZ, UP0, !UPT ;  /* 0x000000193f077290 */ /* 0x000fe200087fe43f */
[----:B------:R-:W-:Y:S01]  /*c960*/  R2UR UR8, R5 ;  /* 0x00000000050872ca */ /* 0x000fe200000e0000 */
[----:B------:R-:W-:Y:S01]  /*c970*/  VIADD R4, R4, 0x1 ;  /* 0x0000000104047836 */ /* 0x000fe20000000000 */
[----:B------:R-:W-:Y:S01]  /*c980*/  R2UR UR12, R13 ;  /* 0x000000000d0c72ca */ /* 0x000fe200000e0000 */
[----:B------:R-:W-:Y:S01]  /*c990*/  UIADD3.X UR27, URZ, UR25, URZ, UP1, !UPT ;  /* 0x000000193f1b7290 */ /* 0x000fe20008ffe43f */
[----:B------:R-:W-:Y:S01]  /*c9a0*/  R2UR UR20, R15 ;  /* 0x000000000f1472ca */ /* 0x000fe200000e0000 */
[----:B------:R-:W-:Y:S01]  /*c9b0*/  UMOV UR14, 0x0 ;  /* 0x00000000000e7882 */ /* 0x000fe20000000000 */
[----:B------:R-:W-:Y:S01]  /*c9c0*/  ISETP.GT.AND P1, PT, R2, 0x1, PT ;  /* 0x000000010200780c */ /* 0x000fe20003f24270 */
[----:B------:R-:W-:Y:S01]  /*c9d0*/  UIADD3 UR16, UR5, 0x100, URZ ;  /* 0x0000010005107890 */ /* 0x000fe2000fffe03f */
[----:B------:R-:W-:Y:S01]  /*c9e0*/  ISETP.NE.AND P0, PT, R4, 0x5, PT ;  /* 0x000000050400780c */ /* 0x000fe20003f05270 */
[----:B------:R-:W-:Y:S01]  /*c9f0*/  UMOV UR15, 0x10000000 ;  /* 0x10000000000f7882 */ /* 0x000fe20000000000 */
[----:B------:R-:W-:Y:S01]  /*ca00*/  UMOV UR21, 0x30000 ;  /* 0x0003000000157882 */ /* 0x000fe20000000000 */
[----:B------:R-:W-:Y:S01]  /*ca10*/  VIADD R22, R22, 0x80 ;  /* 0x0000008016167836 */ /* 0x000fe20000000000 */
[----:B------:R-:W-:Y:S01]  /*ca20*/  SEL R14, RZ, 0x1, P0 ;  /* 0x00000001ff0e7807 */ /* 0x000fe20000000000 */
[----:B------:R-:W-:Y:S01]  /*ca30*/  UIADD3 UR5, UR19, UR8, URZ ;  /* 0x0000000813057290 */ /* 0x000fe2000fffe03f */
[----:B------:R-:W-:-:S02]  /*ca40*/  SEL R4, R4, RZ, P0 ;  /* 0x000000ff04047207 */ /* 0x000fc40000000000 */
[----:B------:R-:W-:Y:S01]  /*ca50*/  UMOV UR8, UR16 ;  /* 0x0000001000087c82 */ /* 0x000fe20008000000 */
[----:B------:R-:W-:Y:S01]  /*ca60*/  LOP3.LUT R3, R3, R14, RZ, 0x3c, !PT ;  /* 0x0000000e03037212 */ /* 0x000fe200078e3cff */
[----:B------:R0:W-:Y:S02]  /*ca70*/  UTMALDG.3D [UR8], [UR6], desc[UR14] ;  /* 0x00000e08060075b4 */ /* 0x0001e40008011000 */
[----:B0-----:R-:W-:Y:S01]  /*ca80*/  UMOV UR11, UR20 ;  /* 0x00000014000b7c82 */ /* 0x001fe20008000000 */
[----:B------:R-:W-:Y:S02]  /*ca90*/  UMOV UR8, UR5 ;  /* 0x0000000500087c82 */ /* 0x000fe40008000000 */
[----:B------:R0:W-:Y:S02]  /*caa0*/  UTMALDG.3D.MULTICAST [UR8], [UR26], UR21, desc[UR14] ;  /* 0x00000e081a0073b4 */ /* 0x0001e40008011815 */
[----:B0-----:R-:W-:Y:S05]  /*cab0*/  @P1 BRA `(.L_x_370) ;  /* 0xfffffffc00401947 */ /* 0x001fea000383ffff */
.L_x_367:
[----:B------:R-:W-:Y:S05]  /*cac0*/  BSYNC B1 ;  /* 0x0000000000017941 */ /* 0x000fea0003800000 */
.L_x_366:
[----:B------:R-:W-:Y:S01]  /*cad0*/  LOP3.LUT P1, RZ, R10, 0xff, RZ, 0xc0, !PT ;  /* 0x000000ff0aff7812 */ /* 0x000fe2000782c0ff */
[C---:B------:R-:W-:Y:S01]  /*cae0*/  IMAD.IADD R4, R8.reuse, 0x1, R11 ;  /* 0x0000000108047824 */ /* 0x040fe200078e020b */
[----:B------:R-:W-:Y:S01]  /*caf0*/  ULDC.64 UR6, c[0x0][0x650] ;  /* 0x0001940000067ab9 */ /* 0x000fe20000000a00 */
[----:B------:R-:W-:Y:S01]  /*cb00*/  ISETP.GE.U32.AND P2, PT, R8, 0x5, PT ;  /* 0x000000050800780c */ /* 0x000fe20003f46070 */
[----:B------:R-:W-:Y:S01]  /*cb10*/  BSSY B1, `(.L_x_371) ;  /* 0x000006e000017945 */ /* 0x000fe20003800000 */
[----:B------:R-:W-:Y:S01]  /*cb20*/  IMAD.MOV.U32 R16, RZ, RZ, -0x1 ;  /* 0xffffffffff107424 */ /* 0x000fe200078e00ff */
[----:B------:R-:W-:Y:S01]  /*cb30*/  ISETP.GT.U32.AND P0, PT, R4, 0x4, PT ;  /* 0x000000040400780c */ /* 0x000fe20003f04070 */
[----:B------:R-:W-:Y:S01]  /*cb40*/  IMAD.MOV.U32 R13, RZ, RZ, -0x1 ;  /* 0xffffffffff0d7424 */ /* 0x000fe200078e00ff */
[----:B------:R-:W-:Y:S02]  /*cb50*/  PRMT R10, RZ, 0x7610, R10 ;  /* 0x00007610ff0a7816 */ /* 0x000fe4000000000a */
[----:B------:R-:W-:-:S03]  /*cb60*/  ISETP.LT.U32.AND P0, PT, R8, 0x5, P0 ;  /* 0x000000050800780c */ /* 0x000fc60000701070 */
[----:B------:R-:W0:Y:S01]  /*cb70*/  @P1 S2R R3, SR_CgaCtaId ;  /* 0x0000000000031919 */ /* 0x000e220000008800 */
[----:B------:R-:W-:-:S04]  /*cb80*/  @P1 MOV R2, 0x400 ;  /* 0x0000040000021802 */ /* 0x000fc80000000f00 */
[----:B0-----:R-:W-:Y:S01]  /*cb90*/  @P1 LEA R5, R3, R2, 0x18 ;  /* 0x0000000203051211 */ /* 0x001fe200078ec0ff */
[----:B------:R-:W-:-:S03]  /*cba0*/  IMAD.WIDE.U32 R2, R4, -0x33333333, RZ ;  /* 0xcccccccd04027825 */ /* 0x000fc600078e00ff */
[----:B------:R0:W-:Y:S01]  /*cbb0*/  @P1 SYNCS.ARRIVE.TRANS64.A1T0 RZ, [R5+URZ+0x68], RZ ;  /* 0x000068ff05ff19a7 */ /* 0x0001e2000810003f */
[----:B------:R-:W-:Y:S01]  /*cbc0*/  IADD3 R19, P1, R19, UR22, RZ ;  /* 0x0000001613137c10 */ /* 0x000fe2000ff3e0ff */
[----:B------:R-:W-:-:S03]  /*cbd0*/  IMAD.MOV.U32 R2, RZ, RZ, -0x1 ;  /* 0xffffffffff027424 */ /* 0x000fc600078e00ff */
[----:B------:R-:W-:Y:S02]  /*cbe0*/  IADD3.X R18, R18, UR13, RZ, P1, !PT ;  /* 0x0000000d12127c10 */ /* 0x000fe40008ffe4ff */
[----:B0-----:R-:W-:Y:S02]  /*cbf0*/  SHF.R.U32.HI R5, RZ, 0x2, R3 ;  /* 0x00000002ff057819 */ /* 0x001fe40000011603 */
[----:B------:R-:W-:Y:S02]  /*cc00*/  SEL R3, RZ, 0x1, !P0 ;  /* 0x00000001ff037807 */ /* 0x000fe40004000000 */
[----:B------:R-:W-:Y:S01]  /*cc10*/  ISETP.GE.U32.AND P0, PT, R19, UR6, PT ;  /* 0x0000000613007c0c */ /* 0x000fe2000bf06070 */
[----:B------:R-:W-:Y:S01]  /*cc20*/  IMAD R11, R5, -0x5, R4 ;  /* 0xfffffffb050b7824 */ /* 0x000fe200078e0204 */
[----:B------:R-:W-:Y:S02]  /*cc30*/  LOP3.LUT R0, R0, R3, RZ, 0x3c, !PT ;  /* 0x0000000300007212 */ /* 0x000fe400078e3cff */
[----:B------:R-:W-:-:S02]  /*cc40*/  ISETP.GE.U32.AND.EX P0, PT, R18, UR7, PT, P0 ;  /* 0x0000000712007c0c */ /* 0x000fc4000bf06100 */
[----:B------:R-:W-:Y:S02]  /*cc50*/  @P2 LOP3.LUT R0, R0, 0x1, R5, 0x78, !PT ;  /* 0x0000000100002812 */ /* 0x000fe400078e7805 */
[----:B------:R-:W-:-:S09]  /*cc60*/  PRMT R3, RZ, 0x7610, R3 ;  /* 0x00007610ff037816 */ /* 0x000fd20000000003 */
[----:B------:R-:W-:Y:S05]  /*cc70*/  @P0 BRA `(.L_x_372) ;  /* 0x00000004005c0947 */ /* 0x000fea0003800000 */
[----:B------:R-:W0:Y:S01]  /*cc80*/  S2R R14, SR_CTAID.X ;  /* 0x00000000000e7919 */ /* 0x000e220000002500 */
[----:B------:R-:W-:Y:S01]  /*cc90*/  ULDC.64 UR6, c[0x0][0x628] ;  /* 0x00018a0000067ab9 */ /* 0x000fe20000000a00 */
[----:B------:R-:W-:Y:S01]  /*cca0*/  ULDC UR8, c[0x0][0x630] ;  /* 0x00018c0000087ab9 */ /* 0x000fe20000000800 */
[----:B------:R-:W-:Y:S01]  /*ccb0*/  ISETP.NE.U32.AND P0, PT, RZ, UR6, PT ;  /* 0x00000006ff007c0c */ /* 0x000fe2000bf05070 */
[----:B------:R-:W1:Y:S01]  /*ccc0*/  S2R R15, SR_CTAID.Y ;  /* 0x00000000000f7919 */ /* 0x000e620000002600 */
[----:B------:R-:W-:Y:S01]  /*ccd0*/  ULDC UR9, c[0x0][0x150] ;  /* 0x0000540000097ab9 */ /* 0x000fe20000000800 */
[----:B------:R-:W-:Y:S01]  /*cce0*/  IMAD.MOV.U32 R2, RZ, RZ, R19 ;  /* 0x000000ffff027224 */ /* 0x000fe200078e0013 */
[----:B------:R-:W-:Y:S01]  /*ccf0*/  ISETP.NE.AND.EX P0, PT, RZ, UR7, PT, P0 ;  /* 0x00000007ff007c0c */ /* 0x000fe2000bf05300 */
[----:B------:R-:W-:Y:S01]  /*cd00*/  IMAD.MOV.U32 R3, RZ, RZ, R18 ;  /* 0x000000ffff037224 */ /* 0x000fe200078e0012 */
[----:B0-----:R-:W-:-:S11]  /*cd10*/  I2FP.F32.U32 R16, R14 ;  /* 0x0000000e00107245 */ /* 0x001fd60000201000 */
[----:B------:R-:W-:Y:S05]  /*cd20*/  @!P0 BRA `(.L_x_373) ;  /* 0x0000000000288947 */ /* 0x000fea0003800000 */
[----:B------:R-:W-:Y:S02]  /*cd30*/  ULDC UR5, c[0x0][0x634] ;  /* 0x00018d0000057ab9 */ /* 0x000fe40000000800 */
[----:B------:R-:W-:-:S05]  /*cd40*/  IADD3 R3, P0, R19, UR5, RZ ;  /* 0x0000000513037c10 */ /* 0x000fca000ff1e0ff */
[----:B------:R-:W-:-:S04]  /*cd50*/  IMAD.X R13, RZ, RZ, R18, P0 ;  /* 0x000000ffff0d7224 */ /* 0x000fc800000e0612 */
[----:B------:R-:W-:-:S04]  /*cd60*/  IMAD.WIDE.U32 R4, R13, UR6, RZ ;  /* 0x000000060d047c25 */ /* 0x000fc8000f8e00ff */
[----:B------:R-:W-:-:S04]  /*cd70*/  IMAD.WIDE.U32 R4, P0, R3, UR7, R4 ;  /* 0x0000000703047c25 */ /* 0x000fc8000f800004 */
[----:B------:R-:W-:-:S04]  /*cd80*/  IMAD.WIDE.U32 R2, R3, UR6, RZ ;  /* 0x0000000603027c25 */ /* 0x000fc8000f8e00ff */
[----:B------:R-:W-:Y:S01]  /*cd90*/  IMAD.MOV.U32 R2, RZ, RZ, R5 ;  /* 0x000000ffff027224 */ /* 0x000fe200078e0005 */
[----:B------:R-:W-:Y:S01]  /*cda0*/  IADD3 RZ, P1, R3, R4, RZ ;  /* 0x0000000403ff7210 */ /* 0x000fe20007f3e0ff */
[----:B------:R-:W-:-:S04]  /*cdb0*/  IMAD.X R3, RZ, RZ, RZ, P0 ;  /* 0x000000ffff037224 */ /* 0x000fc800000e06ff */
[----:B------:R-:W-:-:S08]  /*cdc0*/  IMAD.WIDE.U32.X R2, R13, UR7, R2, P1 ;  /* 0x000000070d027c25 */ /* 0x000fd000088e0402 */
.L_x_373:
[----:B------:R-:W0:Y:S01]  /*cdd0*/  LDC R22, c[0x0][0x65c] ;  /* 0x00019700ff167b82 */ /* 0x000e220000000800 */
[--C-:B------:R-:W-:Y:S01]  /*cde0*/  SHF.R.U64 R13, R2, UR8, R3.reuse ;  /* 0x00000008020d7c19 */ /* 0x100fe20008001203 */
[----:B------:R-:W-:Y:S01]  /*cdf0*/  FMUL R16, R16, UR9 ;  /* 0x0000000910107c20 */ /* 0x000fe20008400000 */
[----:B------:R-:W-:Y:S01]  /*ce00*/  SHF.R.U32.HI R2, RZ, UR8, R3 ;  /* 0x00000008ff027c19 */ /* 0x000fe20008011603 */
[----:B------:R-:W-:Y:S01]  /*ce10*/  ULDC UR5, c[0x0][0x154] ;  /* 0x0000550000057ab9 */ /* 0x000fe20000000800 */
[----:B------:R-:W-:Y:S01]  /*ce20*/  IADD3 R21, P0, RZ, -R13, RZ ;  /* 0x8000000dff157210 */ /* 0x000fe20007f1e0ff */
[----:B------:R-:W-:Y:S01]  /*ce30*/  ULDC.64 UR6, c[0x0][0x620] ;  /* 0x0001880000067ab9 */ /* 0x000fe20000000a00 */
[----:B-1----:R-:W-:Y:S01]  /*ce40*/  I2FP.F32.U32 R3, R15 ;  /* 0x0000000f00037245 */ /* 0x002fe20000201000 */
[----:B------:R-:W1:Y:S01]  /*ce50*/  LDC R23, c[0x0][0x144] ;  /* 0x00005100ff177b82 */ /* 0x000e620000000800 */
[----:B------:R-:W2:Y:S01]  /*ce60*/  F2I.U32.TRUNC.NTZ R16, R16 ;  /* 0x0000001000107305 */ /* 0x000ea2000020f000 */
[----:B------:R-:W-:-:S02]  /*ce70*/  IMAD.X R2, RZ, RZ, ~R2, P0 ;  /* 0x000000ffff027224 */ /* 0x000fc400000e0e02 */
[----:B------:R-:W-:Y:S01]  /*ce80*/  FMUL R4, R3, UR5 ;  /* 0x0000000503047c20 */ /* 0x000fe20008400000 */
[----:B------:R-:W-:Y:S01]  /*ce90*/  IMAD.MOV.U32 R3, RZ, RZ, R18 ;  /* 0x000000ffff037224 */ /* 0x000fe200078e0012 */
[----:B------:R-:W-:Y:S01]  /*cea0*/  ULDC UR5, c[0x0][0x618] ;  /* 0x0001860000057ab9 */ /* 0x000fe20000000800 */
[----:B------:R-:W-:Y:S01]  /*ceb0*/  IMAD R2, R2, UR6, RZ ;  /* 0x0000000602027c24 */ /* 0x000fe2000f8e02ff */
[----:B------:R-:W3:Y:S02]  /*cec0*/  LDC R20, c[0x0][0x148] ;  /* 0x00005200ff147b82 */ /* 0x000ee40000000800 */
[----:B------:R-:W4:Y:S01]  /*ced0*/  F2I.U32.TRUNC.NTZ R4, R4 ;  /* 0x0000000400047305 */ /* 0x000f22000020f000 */
[----:B------:R-:W-:Y:S02]  /*cee0*/  IMAD R5, R21, UR7, R2 ;  /* 0x0000000715057c24 */ /* 0x000fe4000f8e0202 */
[----:B------:R-:W-:Y:S01]  /*cef0*/  IMAD.MOV.U32 R2, RZ, RZ, R19 ;  /* 0x000000ffff027224 */ /* 0x000fe200078e0013 */
[----:B0-----:R-:W-:-:S03]  /*cf00*/  ISETP.NE.AND P2, PT, R22, 0x1, PT ;  /* 0x000000011600780c */ /* 0x001fc60003f45270 */
[----:B------:R-:W-:Y:S01]  /*cf10*/  IMAD.WIDE.U32 R2, R21, UR6, R2 ;  /* 0x0000000615027c25 */ /* 0x000fe2000f8e0002 */
[----:B------:R-:W-:Y:S02]  /*cf20*/  ULDC.64 UR6, c[0x0][0x640] ;  /* 0x0001900000067ab9 */ /* 0x000fe40000000a00 */
[----:B------:R-:W-:Y:S01]  /*cf30*/  ISETP.NE.U32.AND P0, PT, RZ, UR6, PT ;  /* 0x00000006ff007c0c */ /* 0x000fe2000bf05070 */
[----:B--2---:R-:W-:Y:S02]  /*cf40*/  IMAD.MOV R16, RZ, RZ, -R16 ;  /* 0x000000ffff107224 */ /* 0x004fe400078e0a10 */
[----:B------:R-:W-:Y:S01]  /*cf50*/  IMAD.IADD R3, R3, 0x1, R5 ;  /* 0x0000000103037824 */ /* 0x000fe200078e0205 */
[----:B------:R-:W-:Y:S01]  /*cf60*/  ISETP.NE.AND.EX P0, PT, RZ, UR7, PT, P0 ;  /* 0x00000007ff007c0c */ /* 0x000fe2000bf05300 */
[----:B-1----:R-:W-:-:S03]  /*cf70*/  IMAD R14, R23, R16, R14 ;  /* 0x00000010170e7224 */ /* 0x002fc600078e020e */
[--C-:B------:R-:W-:Y:S01]  /*cf80*/  SHF.R.U64 R16, R2, UR5, R3.reuse ;  /* 0x0000000502107c19 */ /* 0x100fe20008001203 */
[----:B----4-:R-:W-:Y:S01]  /*cf90*/  IMAD.MOV R2, RZ, RZ, -R4 ;  /* 0x000000ffff027224 */ /* 0x010fe200078e0a04 */
[----:B------:R-:W-:Y:S01]  /*cfa0*/  SHF.R.U32.HI R3, RZ, UR5, R3 ;  /* 0x00000005ff037c19 */ /* 0x000fe20008011603 */
[----:B------:R-:W-:Y:S02]  /*cfb0*/  ULDC UR5, c[0x0][0x608] ;  /* 0x0001820000057ab9 */ /* 0x000fe40000000800 */
[----:B---3--:R-:W-:Y:S01]  /*cfc0*/  @P2 IMAD R14, R20, R2, R15 ;  /* 0x00000002140e2224 */ /* 0x008fe200078e020f */
[--C-:B------:R-:W-:Y:S02]  /*cfd0*/  SHF.R.U64 R20, R16, UR5, R3.reuse ;  /* 0x0000000510147c19 */ /* 0x100fe40008001203 */
[----:B------:R-:W-:Y:S01]  /*cfe0*/  SHF.R.U32.HI R3, RZ, UR5, R3 ;  /* 0x00000005ff037c19 */ /* 0x000fe20008011603 */
[----:B------:R-:W-:-:S03]  /*cff0*/  ULDC UR5, c[0x0][0x658] ;  /* 0x0001960000057ab9 */ /* 0x000fc60000000800 */
[--C-:B------:R-:W-:Y:S02]  /*d000*/  SHF.R.U64 R15, R20, UR5, R3.reuse ;  /* 0x00000005140f7c19 */ /* 0x100fe40008001203 */
[----:B------:R-:W-:-:S03]  /*d010*/  SHF.R.U32.HI R21, RZ, UR5, R3 ;  /* 0x00000005ff157c19 */ /* 0x000fc60008011603 */
[----:B------:R-:W-:Y:S02]  /*d020*/  IMAD.MOV.U32 R4, RZ, RZ, R15 ;  /* 0x000000ffff047224 */ /* 0x000fe400078e000f */
[----:B------:R-:W-:Y:S01]  /*d030*/  IMAD.MOV.U32 R3, RZ, RZ, R21 ;  /* 0x000000ffff037224 */ /* 0x000fe200078e0015 */
[----:B------:R-:W-:Y:S06]  /*d040*/  @!P0 BRA `(.L_x_374) ;  /* 0x00000000002c8947 */ /* 0x000fec0003800000 */
        /* <DEDUP_REMOVED lines=9> */
[----:B------:R-:W-:-:S04]  /*d0e0*/  IMAD.WIDE.U32.X R2, R21, UR7, R2, P1 ;  /* 0x0000000715027c25 */ /* 0x000fc800088e0402 */
[----:B------:R-:W-:-:S07]  /*d0f0*/  IMAD.MOV.U32 R4, RZ, RZ, R2 ;  /* 0x000000ffff047224 */ /* 0x000fce00078e0002 */
.L_x_374:
[----:B------:R-:W-:Y:S01]  /*d100*/  ULDC UR5, c[0x0][0x648] ;  /* 0x0001920000057ab9 */ /* 0x000fe20000000800 */
[----:B------:R-:W-:Y:S01]  /*d110*/  LOP3.LUT R2, R20, UR17, RZ, 0xc0, !PT ;  /* 0x0000001114027c12 */ /* 0x000fe2000f8ec0ff */
[----:B------:R-:W-:Y:S01]  /*d120*/  ULDC UR6, c[0x0][0x610] ;  /* 0x0001840000067ab9 */ /* 0x000fe20000000800 */
[----:B------:R-:W-:Y:S01]  /*d130*/  SHF.R.U64 R3, R4, UR5, R3 ;  /* 0x0000000504037c19 */ /* 0x000fe20008001203 */
[----:B------:R-:W-:Y:S01]  /*d140*/  ULDC UR5, c[0x0][0x638] ;  /* 0x00018e0000057ab9 */ /* 0x000fe20000000800 */
[----:B------:R-:W-:-:S03]  /*d150*/  LOP3.LUT R16, R16, UR4, RZ, 0xc0, !PT ;  /* 0x0000000410107c12 */ /* 0x000fc6000f8ec0ff */
[----:B------:R-:W-:Y:S02]  /*d160*/  IMAD.MOV R4, RZ, RZ, -R3 ;  /* 0x000000ffff047224 */ /* 0x000fe400078e0a03 */
[----:B------:R-:W-:Y:S02]  /*d170*/  IMAD R3, R3, UR18, R2 ;  /* 0x0000001203037c24 */ /* 0x000fe4000f8e0202 */
[----:B------:R-:W-:Y:S01]  /*d180*/  IMAD R15, R4, UR5, R15 ;  /* 0x00000005040f7c24 */ /* 0x000fe2000f8e020f */
[----:B------:R-:W-:Y:S01]  /*d190*/  ULDC UR5, c[0x0][0x600] ;  /* 0x0001800000057ab9 */ /* 0x000fe20000000800 */
[----:B------:R-:W-:Y:S02]  /*d1a0*/  IMAD R14, R3, UR6, R14 ;  /* 0x00000006030e7c24 */ /* 0x000fe4000f8e020e */
[----:B------:R-:W-:Y:S02]  /*d1b0*/  IMAD R15, R15, UR5, R16 ;  /* 0x000000050f0f7c24 */ /* 0x000fe4000f8e0210 */
[----:B------:R-:W-:-:S03]  /*d1c0*/  IMAD.MOV.U32 R3, RZ, RZ, 0x1 ;  /* 0x00000001ff037424 */ /* 0x000fc600078e00ff */
[----:B------:R-:W-:Y:S02]  /*d1d0*/  SEL R2, R15, R14, !P2 ;  /* 0x0000000e0f027207 */ /* 0x000fe40005000000 */
[----:B------:R-:W-:-:S07]  /*d1e0*/  SEL R16, R14, R15, !P2 ;  /* 0x0000000f0e107207 */ /* 0x000fce0005000000 */
.L_x_372:
[----:B------:R-:W-:Y:S05]  /*d1f0*/  BSYNC B1 ;  /* 0x0000000000017941 */ /* 0x000fea0003800000 */
.L_x_371:
[----:B------:R-:W-:-:S13]  /*d200*/  LOP3.LUT P0, RZ, R3, 0xff, RZ, 0xc0, !PT ;  /* 0x000000ff03ff7812 */ /* 0x000fda000780c0ff */
[----:B------:R-:W-:Y:S05]  /*d210*/  @P0 BRA `(.L_x_375) ;  /* 0xfffffff400300947 */ /* 0x000fea000383ffff */
[----:B------:R-:W-:Y:S05]  /*d220*/  BSYNC B0 ;  /* 0x0000000000007941 */ /* 0x000fea0003800000 */
.L_x_364:
[----:B------:R-:W-:-:S03]  /*d230*/  UMOV UR5, 0xffffffff ;  /* 0xffffffff00057882 */ /* 0x000fc60000000000 */
[----:B------:R-:W-:Y:S05]  /*d240*/  BRA.DIV UR5, `(.L_x_376) ;  /* 0x0000000605387947 */ /* 0x000fea000b800000 */
[----:B------:R-:W-:-:S13]  /*d250*/  ELECT P6, URZ, PT ;  /* 0x00000000003f782f */ /* 0x000fda00038c0000 */
.L_x_391:
[----:B------:R-:W-:Y:S04]  /*d260*/  BSSY B0, `(.L_x_377) ;  /* 0x0000034000007945 */ /* 0x000fe80003800000 */
[----:B------:R-:W-:Y:S05]  /*d270*/  @!P6 BRA `(.L_x_378) ;  /* 0x0000000000c8e947 */ /* 0x000fea0003800000 */
[----:B------:R-:W-:-:S04]  /*d280*/  LOP3.LUT R17, R17, 0x2, RZ, 0xfc, !PT ;  /* 0x0000000211117812 */ /* 0x000fc800078efcff */
[----:B------:R-:W-:-:S13]  /*d290*/  ISETP.NE.AND P0, PT, R17, 0x3, PT ;  /* 0x000000031100780c */ /* 0x000fda0003f05270 */
[----:B------:R-:W-:Y:S05]  /*d2a0*/  @!P0 BRA `(.L_x_379) ;  /* 0x0000000000048947 */ /* 0x000fea0003800000 */
[----:B------:R-:W-:Y:S01]  /*d2b0*/  BPT.TRAP 0x1 ;  /* 0x000000040000795c */ /* 0x000fe20000300000 */
.L_x_379:
[----:B------:R-:W0:Y:S01]  /*d2c0*/  S2R R3, SR_CgaCtaId ;  /* 0x0000000000037919 */ /* 0x000e220000008800 */
[----:B------:R-:W-:Y:S02]  /*d2d0*/  MOV R2, 0x400 ;  /* 0x0000040000027802 */ /* 0x000fe40000000f00 */
[----:B------:R-:W-:Y:S02]  /*d2e0*/  SHF.L.U32 R4, R0, 0x1f, RZ ;  /* 0x0000001f00047819 */ /* 0x000fe400000006ff */
[----:B0-----:R-:W-:-:S05]  /*d2f0*/  LEA R2, R3, R2, 0x18 ;  /* 0x0000000203027211 */ /* 0x001fca00078ec0ff */
[----:B------:R-:W-:-:S04]  /*d300*/  VIADD R2, R2, 0x28 ;  /* 0x0000002802027836 */ /* 0x000fc80000000000 */
[C---:B------:R-:W-:Y:S02]  /*d310*/  IMAD R7, R11.reuse, 0x8, R2 ;  /* 0x000000080b077824 */ /* 0x040fe400078e0202 */
[----:B------:R-:W-:Y:S02]  /*d320*/  VIADD R11, R11, 0x1 ;  /* 0x000000010b0b7836 */ /* 0x000fe40000000000 */
[----:B------:R-:W0:Y:S03]  /*d330*/  SYNCS.PHASECHK.TRANS64.TRYWAIT P0, [R7+URZ], R4 ;  /* 0x00000004070075a7 */ /* 0x000e26000800017f */
[----:B------:R-:W-:-:S04]  /*d340*/  ISETP.NE.AND P1, PT, R11, 0x5, PT ;  /* 0x000000050b00780c */ /* 0x000fc80003f25270 */
[----:B------:R-:W-:Y:S02]  /*d350*/  SEL R3, RZ, 0x1, P1 ;  /* 0x00000001ff037807 */ /* 0x000fe40000800000 */
[----:B------:R-:W-:Y:S02]  /*d360*/  SEL R11, R11, RZ, P1 ;  /* 0x000000ff0b0b7207 */ /* 0x000fe40000800000 */
[----:B------:R-:W-:-:S03]  /*d370*/  LOP3.LUT R6, R0, R3, RZ, 0x3c, !PT ;  /* 0x0000000300067212 */ /* 0x000fc600078e3cff */
[----:B------:R-:W-:Y:S01]  /*d380*/  IMAD R8, R11, 0x8, R2 ;  /* 0x000000080b087824 */ /* 0x000fe200078e0202 */
[----:B------:R-:W-:Y:S01]  /*d390*/  SHF.L.U32 R5, R6, 0x1f, RZ ;  /* 0x0000001f06057819 */ /* 0x000fe200000006ff */
[----:B0-----:R-:W-:Y:S06]  /*d3a0*/  @!P0 BRA `(.L_x_380) ;  /* 0x0000000400008947 */ /* 0x001fec0003800000 */
.L_x_392:
[----:B------:R-:W1:Y:S01]  /*d3b0*/  SYNCS.PHASECHK.TRANS64.TRYWAIT P0, [R8+URZ], R5 ;  /* 0x00000005080075a7 */ /* 0x000e62000800017f */
[----:B------:R-:W-:-:S05]  /*d3c0*/  VIADD R0, R11, 0x1 ;  /* 0x000000010b007836 */ /* 0x000fca0000000000 */
[----:B------:R-:W-:-:S04]  /*d3d0*/  ISETP.NE.AND P1, PT, R0, 0x5, PT ;  /* 0x000000050000780c */ /* 0x000fc80003f25270 */
[----:B------:R-:W-:Y:S02]  /*d3e0*/  SEL R3, RZ, 0x1, P1 ;  /* 0x00000001ff037807 */ /* 0x000fe40000800000 */
[----:B0-----:R-:W-:Y:S02]  /*d3f0*/  SEL R7, R0, RZ, P1 ;  /* 0x000000ff00077207 */ /* 0x001fe40000800000 */
[----:B------:R-:W-:-:S03]  /*d400*/  LOP3.LUT R6, R6, R3, RZ, 0x3c, !PT ;  /* 0x0000000306067212 */ /* 0x000fc600078e3cff */
[----:B------:R-:W-:Y:S01]  /*d410*/  IMAD R9, R7, 0x8, R2 ;  /* 0x0000000807097824 */ /* 0x000fe200078e0202 */
[----:B------:R-:W-:Y:S01]  /*d420*/  SHF.L.U32 R4, R6, 0x1f, RZ ;  /* 0x0000001f06047819 */ /* 0x000fe200000006ff */
[----:B-1----:R-:W-:Y:S06]  /*d430*/  @!P0 BRA `(.L_x_381) ;  /* 0x0000000000f08947 */ /* 0x002fec0003800000 */
.L_x_393:
[----:B------:R-:W1:Y:S01]  /*d440*/  SYNCS.PHASECHK.TRANS64.TRYWAIT P0, [R9+URZ], R4 ;  /* 0x00000004090075a7 */ /* 0x000e62000800017f */
[----:B------:R-:W-:-:S05]  /*d450*/  VIADD R0, R7, 0x1 ;  /* 0x0000000107007836 */ /* 0x000fca0000000000 */
[----:B------:R-:W-:-:S04]  /*d460*/  ISETP.NE.AND P1, PT, R0, 0x5, PT ;  /* 0x000000050000780c */ /* 0x000fc80003f25270 */
[----:B------:R-:W-:Y:S02]  /*d470*/  SEL R3, RZ, 0x1, P1 ;  /* 0x00000001ff037807 */ /* 0x000fe40000800000 */
[----:B------:R-:W-:Y:S02]  /*d480*/  SEL R7, R0, RZ, P1 ;  /* 0x000000ff00077207 */ /* 0x000fe40000800000 */
[----:B------:R-:W-:-:S03]  /*d490*/  LOP3.LUT R11, R6, R3, RZ, 0x3c, !PT ;  /* 0x00000003060b7212 */ /* 0x000fc600078e3cff */
[----:B------:R-:W-:Y:S01]  /*d4a0*/  IMAD R6, R7, 0x8, R2 ;  /* 0x0000000807067824 */ /* 0x000fe200078e0202 */
[----:B0-----:R-:W-:Y:S01]  /*d4b0*/  SHF.L.U32 R5, R11, 0x1f, RZ ;  /* 0x0000001f0b057819 */ /* 0x001fe200000006ff */
[----:B-1----:R-:W-:Y:S06]  /*d4c0*/  @!P0 BRA `(.L_x_382) ;  /* 0x0000000000e08947 */ /* 0x002fec0003800000 */
.L_x_394:
[----:B------:R-:W1:Y:S01]  /*d4d0*/  SYNCS.PHASECHK.TRANS64.TRYWAIT P0, [R6+URZ], R5 ;  /* 0x00000005060075a7 */ /* 0x000e62000800017f */
[----:B------:R-:W-:-:S05]  /*d4e0*/  VIADD R0, R7, 0x1 ;  /* 0x0000000107007836 */ /* 0x000fca0000000000 */
[----:B------:R-:W-:-:S04]  /*d4f0*/  ISETP.NE.AND P1, PT, R0, 0x5, PT ;  /* 0x000000050000780c */ /* 0x000fc80003f25270 */
[----:B0-----:R-:W-:Y:S02]  /*d500*/  SEL R4, RZ, 0x1, P1 ;  /* 0x00000001ff047807 */ /* 0x001fe40000800000 */
[----:B------:R-:W-:Y:S02]  /*d510*/  SEL R3, R0, RZ, P1 ;  /* 0x000000ff00037207 */ /* 0x000fe40000800000 */
[----:B------:R-:W-:Y:S01]  /*d520*/  LOP3.LUT R0, R11, R4, RZ, 0x3c, !PT ;  /* 0x000000040b007212 */ /* 0x000fe200078e3cff */
[----:B-1----:R-:W-:Y:S06]  /*d530*/  @!P0 BRA `(.L_x_383) ;  /* 0x0000000000d88947 */ /* 0x002fec0003800000 */
.L_x_395:
[----:B------:R-:W-:Y:S01]  /*d540*/  IMAD R3, R3, 0x8, R2 ;  /* 0x0000000803037824 */ /* 0x000fe200078e0202 */
[----:B------:R-:W-:-:S07]  /*d550*/  SHF.L.U32 R0, R0, 0x1f, RZ ;  /* 0x0000001f00007819 */ /* 0x000fce00000006ff */
.L_x_384:
[----:B-1----:R1:W2:Y:S02]  /*d560*/  SYNCS.PHASECHK.TRANS64.TRYWAIT P0, [R3+URZ], R0 ;  /* 0x00000000030075a7 */ /* 0x0022a4000800017f */
[----:B--2---:R-:W-:Y:S05]  /*d570*/  @!P0 NANOSLEEP.SYNCS 0x989680 ;  /* 0x009896800000895d */ /* 0x004fea0003900000 */
[----:B------:R-:W2:Y:S02]  /*d580*/  @!P0 SYNCS.PHASECHK.TRANS64 P0, [R3+URZ], R0 ;  /* 0x00000000030085a7 */ /* 0x000ea4000800007f */
[----:B--2---:R-:W-:Y:S05]  /*d590*/  @!P0 BRA `(.L_x_384) ;  /* 0xfffffffc00f08947 */ /* 0x004fea000383ffff */
.L_x_378:
[----:B------:R-:W-:Y:S05]  /*d5a0*/  BSYNC B0 ;  /* 0x0000000000007941 */ /* 0x000fea0003800000 */
.L_x_377:
[----:B------:R-:W-:Y:S05]  /*d5b0*/  EXIT ;  /* 0x000000000000794d */ /* 0x000fea0003800000 */
.L_x_21:
[----:B----4-:R4:W0:Y:S02]  /*d5c0*/  SYNCS.PHASECHK.TRANS64.TRYWAIT P1, [R3+URZ], R0 ;  /* 0x00000000030075a7 */ /* 0x010824000802017f */
[----:B0-----:R-:W-:Y:S05]  /*d5d0*/  @!P1 NANOSLEEP.SYNCS 0x989680 ;  /* 0x009896800000995d */ /* 0x001fea0003900000 */
[----:B------:R-:W0:Y:S02]  /*d5e0*/  @!P1 SYNCS.PHASECHK.TRANS64 P1, [R3+URZ], R0 ;  /* 0x00000000030095a7 */ /* 0x000e24000802007f */
[----:B0-----:R-:W-:Y:S05]  /*d5f0*/  @!P1 BRA `(.L_x_21) ;  /* 0xfffffffc00f09947 */ /* 0x001fea000383ffff */
[----:B------:R-:W-:Y:S05]  /*d600*/  BRA `(.L_x_20) ;  /* 0xffffff3c00e87947 */ /* 0x000fea000383ffff */
.L_x_26:
[----:B--2---:R2:W3:Y:S02]  /*d610*/  SYNCS.PHASECHK.TRANS64.TRYWAIT P1, [R5+URZ], R4 ;  /* 0x00000004050075a7 */ /* 0x0044e4000802017f */
[----:B---3--:R-:W-:Y:S05]  /*d620*/  @!P1 NANOSLEEP.SYNCS 0x989680 ;  /* 0x009896800000995d */ /* 0x008fea0003900000 */
[----:B------:R-:W3:Y:S02]  /*d630*/  @!P1 SYNCS.PHASECHK.TRANS64 P1, [R5+URZ], R4 ;  /* 0x00000004050095a7 */ /* 0x000ee4000802007f */
[----:B---3--:R-:W-:Y:S05]  /*d640*/  @!P1 BRA `(.L_x_26) ;  /* 0xfffffffc00f09947 */ /* 0x008fea000383ffff */
[----:B------:R-:W-:Y:S05]  /*d650*/  BRA `(.L_x_25) ;  /* 0xffffff5000347947 */ /* 0x000fea000383ffff */
.L_x_365:
[----:B------:R-:W-:Y:S01]  /*d660*/  BSSY B1, `(.L_x_385) ;  /* 0x0000006000017945 */ /* 0x000fe20003800000 */
[----:B------:R-:W-:-:S07]  /*d670*/  IMAD.MOV.U32 R15, RZ, RZ, -0x1 ;  /* 0xffffffffff0f7424 */ /* 0x000fce00078e00ff */
[----:B------:R-:W-:Y:S05]  /*d680*/  WARPSYNC.COLLECTIVE R15, `(.L_x_386) ;  /* 0x000000000f0c7348 */ /* 0x000fea0003c00000 */
[----:B------:R-:W-:Y:S02]  /*d690*/  ELECT P6, UR62, PT ;  /* 0x00000000003e782f */ /* 0x000fe400038c0000 */
[----:B------:R-:W-:Y:S01]  /*d6a0*/  MOV R14, UR62 ;  /* 0x0000003e000e7c02 */ /* 0x000fe20008000f00 */
[----:B------:R-:W-:Y:S10]  /*d6b0*/  ENDCOLLECTIVE ;  /* 0x000000000000791b */ /* 0x000ff40003800000 */
.L_x_386:
[----:B------:R-:W-:Y:S05]  /*d6c0*/  BSYNC B1 ;  /* 0x0000000000017941 */ /* 0x000fea0003800000 */
.L_x_385:
[----:B------:R-:W-:Y:S05]  /*d6d0*/  BRA `(.L_x_387) ;  /* 0xfffffff0000c7947 */ /* 0x000fea000383ffff */
.L_x_368:
[----:B0-----:R0:W2:Y:S02]  /*d6e0*/  SYNCS.PHASECHK.TRANS64.TRYWAIT P0, [R20+URZ+0x28], R5 ;  /* 0x00002805140075a7 */ /* 0x0010a4000800017f */
[----:B--2---:R-:W-:Y:S05]  /*d6f0*/  @!P0 NANOSLEEP.SYNCS 0x989680 ;  /* 0x009896800000895d */ /* 0x004fea0003900000 */
[----:B------:R-:W2:Y:S02]  /*d700*/  @!P0 SYNCS.PHASECHK.TRANS64 P0, [R20+URZ+0x28], R5 ;  /* 0x00002805140085a7 */ /* 0x000ea4000800007f */
[----:B--2---:R-:W-:Y:S05]  /*d710*/  @!P0 BRA `(.L_x_368) ;  /* 0xfffffffc00f08947 */ /* 0x004fea000383ffff */
[----:B------:R-:W-:Y:S05]  /*d720*/  BRA `(.L_x_388) ;  /* 0xfffffff0004c7947 */ /* 0x000fea000383ffff */
.L_x_376:
[----:B------:R-:W-:Y:S01]  /*d730*/  BSSY B0, `(.L_x_389) ;  /* 0x0000006000007945 */ /* 0x000fe20003800000 */
[----:B------:R-:W-:-:S07]  /*d740*/  IMAD.MOV.U32 R15, RZ, RZ, -0x1 ;  /* 0xffffffffff0f7424 */ /* 0x000fce00078e00ff */
[----:B------:R-:W-:Y:S05]  /*d750*/  WARPSYNC.COLLECTIVE R15, `(.L_x_390) ;  /* 0x000000000f0c7348 */ /* 0x000fea0003c00000 */
[----:B------:R-:W-:Y:S02]  /*d760*/  ELECT P6, UR62, PT ;  /* 0x00000000003e782f */ /* 0x000fe400038c0000 */
[----:B------:R-:W-:Y:S01]  /*d770*/  MOV R14, UR62 ;  /* 0x0000003e000e7c02 */ /* 0x000fe20008000f00 */
[----:B------:R-:W-:Y:S10]  /*d780*/  ENDCOLLECTIVE ;  /* 0x000000000000791b */ /* 0x000ff40003800000 */
.L_x_390:
[----:B------:R-:W-:Y:S05]  /*d790*/  BSYNC B0 ;  /* 0x0000000000007941 */ /* 0x000fea0003800000 */
.L_x_389:
[----:B------:R-:W-:Y:S05]  /*d7a0*/  BRA `(.L_x_391) ;  /* 0xfffffff800ac7947 */ /* 0x000fea000383ffff */
.L_x_380:
[----:B0-----:R0:W1:Y:S02]  /*d7b0*/  SYNCS.PHASECHK.TRANS64.TRYWAIT P0, [R7+URZ], R4 ;  /* 0x00000004070075a7 */ /* 0x001064000800017f */
[----:B-1----:R-:W-:Y:S05]  /*d7c0*/  @!P0 NANOSLEEP.SYNCS 0x989680 ;  /* 0x009896800000895d */ /* 0x002fea0003900000 */
[----:B------:R-:W1:Y:S02]  /*d7d0*/  @!P0 SYNCS.PHASECHK.TRANS64 P0, [R7+URZ], R4 ;  /* 0x00000004070085a7 */ /* 0x000e64000800007f */
[----:B-1----:R-:W-:Y:S05]  /*d7e0*/  @!P0 BRA `(.L_x_380) ;  /* 0xfffffffc00f08947 */ /* 0x002fea000383ffff */
[----:B------:R-:W-:Y:S05]  /*d7f0*/  BRA `(.L_x_392) ;  /* 0xfffffff800ec7947 */ /* 0x000fea000383ffff */
.L_x_381:
[----:B0-----:R0:W1:Y:S02]  /*d800*/  SYNCS.PHASECHK.TRANS64.TRYWAIT P0, [R8+URZ], R5 ;  /* 0x00000005080075a7 */ /* 0x001064000800017f */
[----:B-1----:R-:W-:Y:S05]  /*d810*/  @!P0 NANOSLEEP.SYNCS 0x989680 ;  /* 0x009896800000895d */ /* 0x002fea0003900000 */
[----:B------:R-:W1:Y:S02]  /*d820*/  @!P0 SYNCS.PHASECHK.TRANS64 P0, [R8+URZ], R5 ;  /* 0x00000005080085a7 */ /* 0x000e64000800007f */
[----:B-1----:R-:W-:Y:S05]  /*d830*/  @!P0 BRA `(.L_x_381) ;  /* 0xfffffffc00f08947 */ /* 0x002fea000383ffff */
[----:B------:R-:W-:Y:S05]  /*d840*/  BRA `(.L_x_393) ;  /* 0xfffffff800fc7947 */ /* 0x000fea000383ffff */
.L_x_382:
[----:B0-----:R0:W1:Y:S02]  /*d850*/  SYNCS.PHASECHK.TRANS64.TRYWAIT P0, [R9+URZ], R4 ;  /* 0x00000004090075a7 */ /* 0x001064000800017f */
[----:B-1----:R-:W-:Y:S05]  /*d860*/  @!P0 NANOSLEEP.SYNCS 0x989680 ;  /* 0x009896800000895d */ /* 0x002fea0003900000 */
[----:B------:R-:W1:Y:S02]  /*d870*/  @!P0 SYNCS.PHASECHK.TRANS64 P0, [R9+URZ], R4 ;  /* 0x00000004090085a7 */ /* 0x000e64000800007f */
[----:B-1----:R-:W-:Y:S05]  /*d880*/  @!P0 BRA `(.L_x_382) ;  /* 0xfffffffc00f08947 */ /* 0x002fea000383ffff */
[----:B------:R-:W-:Y:S05]  /*d890*/  BRA `(.L_x_394) ;  /* 0xfffffffc000c7947 */ /* 0x000fea000383ffff */
.L_x_383:
[----:B0-----:R0:W1:Y:S02]  /*d8a0*/  SYNCS.PHASECHK.TRANS64.TRYWAIT P0, [R6+URZ], R5 ;  /* 0x00000005060075a7 */ /* 0x001064000800017f */
[----:B-1----:R-:W-:Y:S05]  /*d8b0*/  @!P0 NANOSLEEP.SYNCS 0x989680 ;  /* 0x009896800000895d */ /* 0x002fea0003900000 */
[----:B------:R-:W1:Y:S02]  /*d8c0*/  @!P0 SYNCS.PHASECHK.TRANS64 P0, [R6+URZ], R5 ;  /* 0x00000005060085a7 */ /* 0x000e64000800007f */
[----:B-1----:R-:W-:Y:S05]  /*d8d0*/  @!P0 BRA `(.L_x_383) ;  /* 0xfffffffc00f08947 */ /* 0x002fea000383ffff */
[----:B------:R-:W-:Y:S05]  /*d8e0*/  BRA `(.L_x_395) ;  /* 0xfffffffc00147947 */ /* 0x000fea000383ffff */
.L_x_396:
[----:B------:R-:W-:-:S00]  /*d8f0*/  BRA `(.L_x_396) ;  /* 0xfffffffc00fc7947 */ /* 0x000fc0000383ffff */
[----:B------:R-:W-:-:S00]  /*d900*/  NOP ;  /* 0x0000000000007918 */ /* 0x000fc00000000000 */
[----:B------:R-:W-:-:S00]  /*d910*/  NOP ;  /* 0x0000000000007918 */ /* 0x000fc00000000000 */
[----:B------:R-:W-:-:S00]  /*d920*/  NOP ;  /* 0x0000000000007918 */ /* 0x000fc00000000000 */
[----:B------:R-:W-:-:S00]  /*d930*/  NOP ;  /* 0x0000000000007918 */ /* 0x000fc00000000000 */
[----:B------:R-:W-:-:S00]  /*d940*/  NOP ;  /* 0x0000000000007918 */ /* 0x000fc00000000000 */
[----:B------:R-:W-:-:S00]  /*d950*/  NOP ;  /* 0x0000000000007918 */ /* 0x000fc00000000000 */
[----:B------:R-:W-:-:S00]  /*d960*/  NOP ;  /* 0x0000000000007918 */ /* 0x000fc00000000000 */
[----:B------:R-:W-:-:S00]  /*d970*/  NOP ;  /* 0x0000000000007918 */ /* 0x000fc00000000000 */
.L_x_397:


//--------------------- .nv.global.init           --------------------------
	.section	.nv.global.init,"aw",@progbits
.nv.global.init:
	.type		$str$22,@object
	.size		$str$22,($str$23 - $str$22)
$str$22:
        /*0000*/ 	.byte	0x6b, 0x5f, 0x74, 0x69, 0x6c, 0x65, 0x5f, 0x63, 0x6f, 0x75, 0x6e, 0x74, 0x20, 0x3e, 0x3d, 0x20
        /*0010*/ 	.byte	0x31, 0x00
	.type		$str$23,@object
	.size		$str$23,(__unnamed_1 - $str$23)
$str$23:
        /*0012*/ 	.byte	0x2f, 0x74, 0x6d, 0x70, 0x2f, 0x63, 0x75, 0x74, 0x6c, 0x61, 0x73, 0x73, 0x5f, 0x73, 0x77, 0x65
        /*0022*/ 	.byte	0x65, 0x70, 0x5f, 0x73, 0x72, 0x63, 0x2f, 0x69, 0x6e, 0x63, 0x6c, 0x75, 0x64, 0x65, 0x2f, 0x63
        /*0032*/ 	.byte	0x75, 0x74, 0x6c, 0x61, 0x73, 0x73, 0x2f, 0x67, 0x65, 0x6d, 0x6d, 0x2f, 0x63, 0x6f, 0x6c, 0x6c
        /*0042*/ 	.byte	0x65, 0x63, 0x74, 0x69, 0x76, 0x65, 0x2f, 0x73, 0x6d, 0x39, 0x30, 0x5f, 0x6d, 0x6d, 0x61, 0x5f
        /*0052*/ 	.byte	0x74, 0x6d, 0x61, 0x5f, 0x67, 0x6d, 0x6d, 0x61, 0x5f, 0x73, 0x73, 0x5f, 0x77, 0x61, 0x72, 0x70
        /*0062*/ 	.byte	0x73, 0x70, 0x65, 0x63, 0x69, 0x61, 0x6c, 0x69, 0x7a, 0x65, 0x64, 0x2e, 0x68, 0x70, 0x70, 0x00
	.type		__unnamed_1,@object
	.size		__unnamed_1,(.L_0 - __unnamed_1)
__unnamed_1:
        /*0072*/ 	.byte	0x76, 0x6f, 0x69, 0x64, 0x20, 0x63, 0x75, 0x74, 0x6c, 0x61, 0x73, 0x73, 0x3a, 0x3a, 0x67, 0x65
        /* <DEDUP_REMOVED lines=172> */
        /*0b42*/ 	.byte	0x75, 0x74, 0x65, 0x3a, 0x3a, 0x69, 0x64, 0x65, 0x6e, 0x74, 0x69, 0x74, 0x79, 0x5d, 0x00
.L_0:


//--------------------- .nv.shared._ZN7cutlass13device_kernelINS_4gemm6kernel13GemmUniversalIN4cute5tupleIJiiiiEEENS1_10collective13CollectiveMmaINS1_34MainloopSm90TmaGmmaWarpSpecializedILi5ENS5_IJNS4_1CILi2EEENSA_ILi1EEESC_EEENS1_35KernelTmaWarpSpecializedCooperativeEEENS5_IJNSA_ILi192EEENSA_ILi160EEENSA_ILi128EEEEEEaNS5_IJlSC_lEEEaSK_NS4_8TiledMMAINS4_8MMA_AtomIJNS4_4SM904GMMA26MMA_64x32x32_S32S8S8_SS_TNEEEENS4_6LayoutISD_NS5_IJSC_NSA_ILi0EEESS_EEEEENS5_IJNS4_10UnderscoreESV_SV_EEEEENS4_13SM90_TMA_LOADENS4_14ComposedLayoutINS4_7SwizzleILi3ELi4ELi3EEENS4_18smem_ptr_flag_bitsILi8EEENSR_INS5_IJNSA_ILi8EEESI_EEENS5_IJSI_SC_EEEEEEEvNS4_8identityENS4_23SM90_TMA_LOAD_MULTICASTES18_vS19_EENS_8epilogue10collective6detail29Sm90TmaWarpSpecializedAdapterINS1D_15DefaultEpilogueIaSK_SK_NS1C_6thread17LinearCombinationIaLi1EiiLNS1H_9ScaleType4KindE0ELNS_15FloatRoundStyleE2EaEENS1_15EpilogueDefaultEEEEEvvEEEEvNT_6ParamsE --------------------------
	.section	.nv.shared._ZN7cutlass13device_kernelINS_4gemm6kernel13GemmUniversalIN4cute5tupleIJiiiiEEENS1_10collective13CollectiveMmaINS1_34MainloopSm90TmaGmmaWarpSpecializedILi5ENS5_IJNS4_1CILi2EEENSA_ILi1EEESC_EEENS1_35KernelTmaWarpSpecializedCooperativeEEENS5_IJNSA_ILi192EEENSA_ILi160EEENSA_ILi128EEEEEEaNS5_IJlSC_lEEEaSK_NS4_8TiledMMAINS4_8MMA_AtomIJNS4_4SM904GMMA26MMA_64x32x32_S32S8S8_SS_TNEEEENS4_6LayoutISD_NS5_IJSC_NSA_ILi0EEESS_EEEEENS5_IJNS4_10UnderscoreESV_SV_EEEEENS4_13SM90_TMA_LOADENS4_14ComposedLayoutINS4_7SwizzleILi3ELi4ELi3EEENS4_18smem_ptr_flag_bitsILi8EEENSR_INS5_IJNSA_ILi8EEESI_EEENS5_IJSI_SC_EEEEEEEvNS4_8identityENS4_23SM90_TMA_LOAD_MULTICASTES18_vS19_EENS_8epilogue10collective6detail29Sm90TmaWarpSpecializedAdapterINS1D_15DefaultEpilogueIaSK_SK_NS1C_6thread17LinearCombinationIaLi1EiiLNS1H_9ScaleType4KindE0ELNS_15FloatRoundStyleE2EaEENS1_15EpilogueDefaultEEEEEvvEEEEvNT_6ParamsE,"aw",@nobits
	.sectionflags	@""
	.align	16
	.zero		1024


//--------------------- .nv.shared.reserved.0     --------------------------
	.section	.nv.shared.reserved.0,"aw",@nobits
	.weak		__nv_reservedSMEM_offset_0_alias
	.size		__nv_reservedSMEM_offset_0_alias, 0, 0
	.other		__nv_reservedSMEM_offset_0_alias,@"STO_CUDA_RESERVED_SHARED STV_DEFAULT"
__nv_reservedSMEM_offset_0_alias:
	.zero		0


//--------------------- .nv.global                --------------------------
	.section	.nv.global,"aw",@nobits
.nv.global:
	.type		_ZN40_INTERNAL_351f7994_4_k_cu_0401e4f2_164244cute1_E,@object
	.size		_ZN40_INTERNAL_351f7994_4_k_cu_0401e4f2_164244cute1_E,(_ZN40_INTERNAL_351f7994_4_k_cu_0401e4f2_164244cuda3std3__45__cpo6cbeginE - _ZN40_INTERNAL_351f7994_4_k_cu_0401e4f2_164244cute1_E)
_ZN40_INTERNAL_351f7994_4_k_cu_0401e4f2_164244cute1_E:
	.zero		1
	.type		_ZN40_INTERNAL_351f7994_4_k_cu_0401e4f2_164244cuda3std3__45__cpo6cbeginE,@object
	.size		_ZN40_INTERNAL_351f7994_4_k_cu_0401e4f2_164244cuda3std3__45__cpo6cbeginE,(_ZN40_INTERNAL_351f7994_4_k_cu_0401e4f2_164244cuda3std3__48in_placeE - _ZN40_INTERNAL_351f7994_4_k_cu_0401e4f2_164244cuda3std3__45__cpo6cbeginE)
_ZN40_INTERNAL_351f7994_4_k_cu_0401e4f2_164244cuda3std3__45__cpo6cbeginE:
	.zero		1
	.type		_ZN40_INTERNAL_351f7994_4_k_cu_0401e4f2_164244cuda3std3__48in_placeE,@object
	.size		_ZN40_INTERNAL_351f7994_4_k_cu_0401e4f2_164244cuda3std3__48in_placeE,(_ZN40_INTERNAL_351f7994_4_k_cu_0401e4f2_164244cuda3std6ranges3__45__cpo9iter_moveE - _ZN40_INTERNAL_351f7994_4_k_cu_0401e4f2_164244cuda3std3__48in_placeE)
_ZN40_INTERNAL_351f7994_4_k_cu_0401e4f2_164244cuda3std3__48in_placeE:
	.zero		1
	.type		_ZN40_INTERNAL_351f7994_4_k_cu_0401e4f2_164244cuda3std6ranges3__45__cpo9iter_moveE,@object
	.size		_ZN40_INTERNAL_351f7994_4_k_cu_0401e4f2_164244cuda3std6ranges3__45__cpo9iter_moveE,(_ZN40_INTERNAL_351f7994_4_k_cu_0401e4f2_164244cuda3std3__45__cpo5beginE - _ZN40_INTERNAL_351f7994_4_k_cu_0401e4f2_164244cuda3std6ranges3__45__cpo9iter_moveE)
_ZN40_INTERNAL_351f7994_4_k_cu_0401e4f2_164244cuda3std6ranges3__45__cpo9iter_moveE:
	.zero		1
	.type		_ZN40_INTERNAL_351f7994_4_k_cu_0401e4f2_164244cuda3std3__45__cpo5beginE,@object
	.size		_ZN40_INTERNAL_351f7994_4_k_cu_0401e4f2_164244cuda3std3__45__cpo5beginE,(_ZN40_INTERNAL_351f7994_4_k_cu_0401e4f2_164244cuda3std3__442_GLOBAL__N__351f7994_4_k_cu_0401e4f2_164246ignoreE - _ZN40_INTERNAL_351f7994_4_k_cu_0401e4f2_164244cuda3std3__45__cpo5beginE)
_ZN40_INTERNAL_351f7994_4_k_cu_0401e4f2_164244cuda3std3__45__cpo5beginE:
	.zero		1
	.type		_ZN40_INTERNAL_351f7994_4_k_cu_0401e4f2_164244cuda3std3__442_GLOBAL__N__351f7994_4_k_cu_0401e4f2_164246ignoreE,@object
	.size		_ZN40_INTERNAL_351f7994_4_k_cu_0401e4f2_164244cuda3std3__442_GLOBAL__N__351f7994_4_k_cu_0401e4f2_164246ignoreE,(_ZN40_INTERNAL_351f7994_4_k_cu_0401e4f2_164244cute7productE - _ZN40_INTERNAL_351f7994_4_k_cu_0401e4f2_164244cuda3std3__442_GLOBAL__N__351f7994_4_k_cu_0401e4f2_164246ignoreE)
_ZN40_INTERNAL_351f7994_4_k_cu_0401e4f2_164244cuda3std3__442_GLOBAL__N__351f7994_4_k_cu_0401e4f2_164246ignoreE:
	.zero		1
	.type		_ZN40_INTERNAL_351f7994_4_k_cu_0401e4f2_164244cute7productE,@object
	.size		_ZN40_INTERNAL_351f7994_4_k_cu_0401e4f2_164244cute7productE,(_ZN40_INTERNAL_351f7994_4_k_cu_0401e4f2_164244cuda3std3__45__cpo3endE - _ZN40_INTERNAL_351f7994_4_k_cu_0401e4f2_164244cute7productE)
_ZN40_INTERNAL_351f7994_4_k_cu_0401e4f2_164244cute7productE:
	.zero		1
	.type		_ZN40_INTERNAL_351f7994_4_k_cu_0401e4f2_164244cuda3std3__45__cpo3endE,@object
	.size		_ZN40_INTERNAL_351f7994_4_k_cu_0401e4f2_164244cuda3std3__45__cpo3endE,(_ZN40_INTERNAL_351f7994_4_k_cu_0401e4f2_164244cuda3std3__419piecewise_constructE - _ZN40_INTERNAL_351f7994_4_k_cu_0401e4f2_164244cuda3std3__45__cpo3endE)
_ZN40_INTERNAL_351f7994_4_k_cu_0401e4f2_164244cuda3std3__45__cpo3endE:
	.zero		1
	.type		_ZN40_INTERNAL_351f7994_4_k_cu_0401e4f2_164244cuda3std3__419piecewise_constructE,@object
	.size		_ZN40_INTERNAL_351f7994_4_k_cu_0401e4f2_164244cuda3std3__419piecewise_constructE,(_ZN40_INTERNAL_351f7994_4_k_cu_0401e4f2_164244cuda3std3__45__cpo4cendE - _ZN40_INTERNAL_351f7994_4_k_cu_0401e4f2_164244cuda3std3__419piecewise_constructE)
_ZN40_INTERNAL_351f7994_4_k_cu_0401e4f2_164244cuda3std3__419piecewise_constructE:
	.zero		1
	.type		_ZN40_INTERNAL_351f7994_4_k_cu_0401e4f2_164244cuda3std3__45__cpo4cendE,@object
	.size		_ZN40_INTERNAL_351f7994_4_k_cu_0401e4f2_164244cuda3std3__45__cpo4cendE,(_ZN40_INTERNAL_351f7994_4_k_cu_0401e4f2_164244cuda3std6ranges3__45__cpo4swapE - _ZN40_INTERNAL_351f7994_4_k_cu_0401e4f2_164244cuda3std3__45__cpo4cendE)
_ZN40_INTERNAL_351f7994_4_k_cu_0401e4f2_164244cuda3std3__45__cpo4cendE:
	.zero		1
	.type		_ZN40_INTERNAL_351f7994_4_k_cu_0401e4f2_164244cuda3std6ranges3__45__cpo4swapE,@object
	.size		_ZN40_INTERNAL_351f7994_4_k_cu_0401e4f2_164244cuda3std6ranges3__45__cpo4swapE,(.L_8 - _ZN40_INTERNAL_351f7994_4_k_cu_0401e4f2_164244cuda3std6ranges3__45__cpo4swapE)
_ZN40_INTERNAL_351f7994_4_k_cu_0401e4f2_164244cuda3std6ranges3__45__cpo4swapE:
	.zero		1
.L_8:


//--------------------- .nv.constant0._ZN7cutlass13device_kernelINS_4gemm6kernel13GemmUniversalIN4cute5tupleIJiiiiEEENS1_10collective13CollectiveMmaINS1_34MainloopSm90TmaGmmaWarpSpecializedILi5ENS5_IJNS4_1CILi2EEENSA_ILi1EEESC_EEENS1_35KernelTmaWarpSpecializedCooperativeEEENS5_IJNSA_ILi192EEENSA_ILi160EEENSA_ILi128EEEEEEaNS5_IJlSC_lEEEaSK_NS4_8TiledMMAINS4_8MMA_AtomIJNS4_4SM904GMMA26MMA_64x32x32_S32S8S8_SS_TNEEEENS4_6LayoutISD_NS5_IJSC_NSA_ILi0EEESS_EEEEENS5_IJNS4_10UnderscoreESV_SV_EEEEENS4_13SM90_TMA_LOADENS4_14ComposedLayoutINS4_7SwizzleILi3ELi4ELi3EEENS4_18smem_ptr_flag_bitsILi8EEENSR_INS5_IJNSA_ILi8EEESI_EEENS5_IJSI_SC_EEEEEEEvNS4_8identityENS4_23SM90_TMA_LOAD_MULTICASTES18_vS19_EENS_8epilogue10collective6detail29Sm90TmaWarpSpecializedAdapterINS1D_15DefaultEpilogueIaSK_SK_NS1C_6thread17LinearCombinationIaLi1EiiLNS1H_9ScaleType4KindE0ELNS_15FloatRoundStyleE2EaEENS1_15EpilogueDefaultEEEEEvvEEEEvNT_6ParamsE --------------------------
	.section	.nv.constant0._ZN7cutlass13device_kernelINS_4gemm6kernel13GemmUniversalIN4cute5tupleIJiiiiEEENS1_10collective13CollectiveMmaINS1_34MainloopSm90TmaGmmaWarpSpecializedILi5ENS5_IJNS4_1CILi2EEENSA_ILi1EEESC_EEENS1_35KernelTmaWarpSpecializedCooperativeEEENS5_IJNSA_ILi192EEENSA_ILi160EEENSA_ILi128EEEEEEaNS5_IJlSC_lEEEaSK_NS4_8TiledMMAINS4_8MMA_AtomIJNS4_4SM904GMMA26MMA_64x32x32_S32S8S8_SS_TNEEEENS4_6LayoutISD_NS5_IJSC_NSA_ILi0EEESS_EEEEENS5_IJNS4_10UnderscoreESV_SV_EEEEENS4_13SM90_TMA_LOADENS4_14ComposedLayoutINS4_7SwizzleILi3ELi4ELi3EEENS4_18smem_ptr_flag_bitsILi8EEENSR_INS5_IJNSA_ILi8EEESI_EEENS5_IJSI_SC_EEEEEEEvNS4_8identityENS4_23SM90_TMA_LOAD_MULTICASTES18_vS19_EENS_8epilogue10collective6detail29Sm90TmaWarpSpecializedAdapterINS1D_15DefaultEpilogueIaSK_SK_NS1C_6thread17LinearCombinationIaLi1EiiLNS1H_9ScaleType4KindE0ELNS_15FloatRoundStyleE2EaEENS1_15EpilogueDefaultEEEEEvvEEEEvNT_6ParamsE,"a",@progbits
	.sectionflags	@""
	.align	4
.nv.constant0._ZN7cutlass13device_kernelINS_4gemm6kernel13GemmUniversalIN4cute5tupleIJiiiiEEENS1_10collective13CollectiveMmaINS1_34MainloopSm90TmaGmmaWarpSpecializedILi5ENS5_IJNS4_1CILi2EEENSA_ILi1EEESC_EEENS1_35KernelTmaWarpSpecializedCooperativeEEENS5_IJNSA_ILi192EEENSA_ILi160EEENSA_ILi128EEEEEEaNS5_IJlSC_lEEEaSK_NS4_8TiledMMAINS4_8MMA_AtomIJNS4_4SM904GMMA26MMA_64x32x32_S32S8S8_SS_TNEEEENS4_6LayoutISD_NS5_IJSC_NSA_ILi0EEESS_EEEEENS5_IJNS4_10UnderscoreESV_SV_EEEEENS4_13SM90_TMA_LOADENS4_14ComposedLayoutINS4_7SwizzleILi3ELi4ELi3EEENS4_18smem_ptr_flag_bitsILi8EEENSR_INS5_IJNSA_ILi8EEESI_EEENS5_IJSI_SC_EEEEEEEvNS4_8identityENS4_23SM90_TMA_LOAD_MULTICASTES18_vS19_EENS_8epilogue10collective6detail29Sm90TmaWarpSpecializedAdapterINS1D_15DefaultEpilogueIaSK_SK_NS1C_6thread17LinearCombinationIaLi1EiiLNS1H_9ScaleType4KindE0ELNS_15FloatRoundStyleE2EaEENS1_15EpilogueDefaultEEEEEvvEEEEvNT_6ParamsE:
	.zero		1664


//--------------------- SYMBOLS --------------------------

	.type		.nv.reservedSmem.offset0,@object
	.size		.nv.reservedSmem.offset0,0x4
	.type		__assertfail,@function
